	.version 1.4
	.target sm_10, map_f64_to_f32
	// compiled with /usr/local/cuda/open64/lib//be
	// nvopencc 4.1 built on 2012-04-05

	//-----------------------------------------------------------
	// Compiling sum-cuda.cpp3.i (/tmp/ccBI#.1Vbgs6)
	//-----------------------------------------------------------

	//-----------------------------------------------------------
	// Options:
	//-----------------------------------------------------------
	//  Target:ptx, ISA:sm_10, Endian:little, Pointer Size:64
	//  -O3	(Optimization level)
	//  -g0	(Debug level)
	//  -m2	(Report advisories)
	//-----------------------------------------------------------

	.file	1	"<command-line>"
	.file	2	"sum-cuda.cudafe2.gpu"
	.file	3	"/usr/local/cuda/bin/../include/thrust/detail/functional/argument.h"
	.file	4	"/usr/local/cuda/bin/../include/thrust/detail/functional/actor.h"
	.file	5	"/usr/local/cuda/bin/../include/thrust/iterator/iterator_adaptor.h"
	.file	6	"/usr/local/cuda/bin/../include/thrust/detail/pointer_base.h"
	.file	7	"/usr/local/cuda/bin/../include/thrust/device_ptr.h"
	.file	8	"/usr/local/cuda/bin/../include/thrust/iterator/detail/normal_iterator.h"
	.file	9	"/usr/local/cuda/bin/../include/thrust/detail/internal_functional.h"
	.file	10	"/usr/local/cuda/bin/../include/thrust/detail/backend/cuda/for_each.inl"
	.file	11	"/usr/local/cuda/bin/../include/thrust/iterator/counting_iterator.h"
	.file	12	"/usr/local/cuda/bin/../include/thrust/detail/tuple.inl"
	.file	13	"/usr/local/cuda/bin/../include/thrust/tuple.h"
	.file	14	"/usr/local/cuda/bin/../include/thrust/iterator/zip_iterator.h"
	.file	15	"/usr/local/cuda/bin/../include/thrust/detail/sequence.inl"
	.file	16	"/usr/local/cuda/bin/../include/thrust/functional.h"
	.file	17	"/usr/local/cuda/bin/../include/thrust/detail/backend/cuda/reduce.inl"
	.file	18	"/usr/local/cuda/bin/../include/thrust/detail/backend/cuda/extern_shared_ptr.h"
	.file	19	"/usr/local/cuda/bin/../include/thrust/iterator/detail/backend_iterator_spaces.h"
	.file	20	"/usr/local/cuda/bin/../include/thrust/iterator/detail/zip_iterator_base.h"
	.file	21	"/usr/local/cuda/bin/../include/thrust/device_malloc_allocator.h"
	.file	22	"/usr/local/cuda/bin/../include/thrust/detail/reference_base.h"
	.file	23	"/usr/local/cuda/bin/../include/thrust/iterator/iterator_facade.h"
	.file	24	"/usr/local/cuda/bin/../include/thrust/device_reference.h"
	.file	25	"/usr/lib/gcc/x86_64-linux-gnu/4.6/include/stddef.h"
	.file	26	"/usr/local/cuda/bin/../include/crt/device_runtime.h"
	.file	27	"/usr/local/cuda/bin/../include/host_defines.h"
	.file	28	"/usr/local/cuda/bin/../include/builtin_types.h"
	.file	29	"/usr/local/cuda/bin/../include/device_types.h"
	.file	30	"/usr/local/cuda/bin/../include/driver_types.h"
	.file	31	"/usr/local/cuda/bin/../include/surface_types.h"
	.file	32	"/usr/local/cuda/bin/../include/texture_types.h"
	.file	33	"/usr/local/cuda/bin/../include/vector_types.h"
	.file	34	"/usr/local/cuda/bin/../include/device_launch_parameters.h"
	.file	35	"/usr/local/cuda/bin/../include/crt/storage_class.h"
	.file	36	"sum-cuda.cu"
	.file	37	"/usr/include/c++/4.6/x86_64-linux-gnu/./bits/c++config.h"
	.file	38	"/usr/local/cuda/bin/../include/thrust/detail/type_traits.h"
	.file	39	"/usr/local/cuda/bin/../include/thrust/iterator/detail/iterator_adaptor.inl"
	.file	40	"/usr/include/c++/4.6/bits/stl_iterator_base_types.h"
	.file	41	"/usr/local/cuda/bin/../include/thrust/iterator/detail/iterator_traits.inl"
	.file	42	"/usr/local/cuda/bin/../include/thrust/detail/contiguous_storage.h"
	.file	43	"/usr/local/cuda/bin/../include/thrust/iterator/detail/iterator_facade.inl"
	.file	44	"/usr/local/cuda/bin/../include/thrust/detail/backend/internal_allocator.h"
	.file	45	"/usr/local/cuda/bin/../include/thrust/detail/device_ptr.inl"
	.file	46	"/usr/local/cuda/bin/../include/thrust/iterator/detail/counting_iterator.inl"
	.file	47	"/usr/local/cuda/bin/../include/thrust/detail/numeric_traits.h"
	.file	48	"/usr/local/cuda/bin/../include/thrust/detail/type_traits/pointer_traits.h"
	.file	49	"/usr/local/cuda/bin/../include/thrust/detail/tuple_meta_transform.h"
	.file	50	"/usr/local/cuda/bin/../include/thrust/detail/tuple_transform.h"
	.file	51	"/usr/local/cuda/bin/../include/thrust/detail/backend/cuda/detail/launch_closure.inl"
	.file	52	"/usr/local/cuda/bin/../include/thrust/detail/pointer_base.inl"
	.file	53	"/usr/local/cuda/bin/../include/thrust/detail/reference_base.inl"
	.file	54	"/usr/local/cuda/bin/../include/thrust/detail/functional/actor.inl"
	.file	55	"/usr/local/cuda/bin/../include/thrust/detail/backend/cuda/block/reduce.h"
	.file	56	"/usr/local/cuda/bin/../include/thrust/detail/util/blocking.h"
	.file	57	"/usr/local/cuda/bin/../include/thrust/detail/minmax.h"
	.file	58	"/usr/local/cuda/bin/../include/common_functions.h"
	.file	59	"/usr/local/cuda/bin/../include/math_functions.h"
	.file	60	"/usr/local/cuda/bin/../include/math_constants.h"
	.file	61	"/usr/local/cuda/bin/../include/device_functions.h"
	.file	62	"/usr/local/cuda/bin/../include/sm_11_atomic_functions.h"
	.file	63	"/usr/local/cuda/bin/../include/sm_12_atomic_functions.h"
	.file	64	"/usr/local/cuda/bin/../include/sm_13_double_functions.h"
	.file	65	"/usr/local/cuda/bin/../include/sm_20_atomic_functions.h"
	.file	66	"/usr/local/cuda/bin/../include/sm_20_intrinsics.h"
	.file	67	"/usr/local/cuda/bin/../include/sm_30_intrinsics.h"
	.file	68	"/usr/local/cuda/bin/../include/surface_functions.h"
	.file	69	"/usr/local/cuda/bin/../include/texture_fetch_functions.h"
	.file	70	"/usr/local/cuda/bin/../include/math_functions_dbl_ptx1.h"


	.entry _ZN6thrust6detail7backend4cuda6detail23launch_closure_by_valueINS2_18for_each_n_closureINS0_15normal_iteratorINS_10device_ptrIyEEEElNS0_23device_generate_functorINS0_12fill_functorIyEEEEEEEEvT_ (
		.param .align 8 .b8 __cudaparm__ZN6thrust6detail7backend4cuda6detail23launch_closure_by_valueINS2_18for_each_n_closureINS0_15normal_iteratorINS_10device_ptrIyEEEElNS0_23device_generate_functorINS0_12fill_functorIyEEEEEEEEvT____val_paramf[24])
	{
	.reg .u16 %rh<5>;
	.reg .u32 %r<6>;
	.reg .u64 %rd<15>;
	.reg .pred %p<4>;
	.loc	51	42	0
$LDWbegin__ZN6thrust6detail7backend4cuda6detail23launch_closure_by_valueINS2_18for_each_n_closureINS0_15normal_iteratorINS_10device_ptrIyEEEElNS0_23device_generate_functorINS0_12fill_functorIyEEEEEEEEvT_:
	.loc	51	44	0
	mov.u16 	%rh1, %ntid.x;
	mov.u16 	%rh2, %nctaid.x;
	mul.wide.u16 	%r1, %rh2, %rh1;
	cvt.u64.u32 	%rd1, %r1;
	mov.s64 	%rd2, %rd1;
	mov.u16 	%rh3, %ctaid.x;
	mul.wide.u16 	%r2, %rh3, %rh1;
	cvt.u32.u16 	%r3, %tid.x;
	add.u32 	%r4, %r3, %r2;
	cvt.u64.u32 	%rd3, %r4;
	mov.s64 	%rd4, %rd3;
	mov.s64 	%rd5, %rd4;
	ld.param.u64 	%rd6, [__cudaparm__ZN6thrust6detail7backend4cuda6detail23launch_closure_by_valueINS2_18for_each_n_closureINS0_15normal_iteratorINS_10device_ptrIyEEEElNS0_23device_generate_functorINS0_12fill_functorIyEEEEEEEEvT____val_paramf+0];
	mov.s64 	%rd7, %rd5;
	mul.lo.u64 	%rd8, %rd7, 8;
	add.u64 	%rd9, %rd6, %rd8;
	ld.param.s64 	%rd10, [__cudaparm__ZN6thrust6detail7backend4cuda6detail23launch_closure_by_valueINS2_18for_each_n_closureINS0_15normal_iteratorINS_10device_ptrIyEEEElNS0_23device_generate_functorINS0_12fill_functorIyEEEEEEEEvT____val_paramf+8];
	setp.le.s64 	%p1, %rd10, %rd3;
	@%p1 bra 	$Lt_0_1282;
	mov.s64 	%rd11, %rd2;
	mul.lo.u64 	%rd12, %rd11, 8;
	ld.param.u64 	%rd13, [__cudaparm__ZN6thrust6detail7backend4cuda6detail23launch_closure_by_valueINS2_18for_each_n_closureINS0_15normal_iteratorINS_10device_ptrIyEEEElNS0_23device_generate_functorINS0_12fill_functorIyEEEEEEEEvT____val_paramf+16];
$Lt_0_1794:
 //<loop> Loop body line 44, nesting depth: 1, estimated iterations: unknown
	ld.param.u64 	%rd13, [__cudaparm__ZN6thrust6detail7backend4cuda6detail23launch_closure_by_valueINS2_18for_each_n_closureINS0_15normal_iteratorINS_10device_ptrIyEEEElNS0_23device_generate_functorINS0_12fill_functorIyEEEEEEEEvT____val_paramf+16];
	st.global.u64 	[%rd9+0], %rd13;
	add.s64 	%rd4, %rd4, %rd1;
	add.u64 	%rd9, %rd12, %rd9;
	ld.param.s64 	%rd10, [__cudaparm__ZN6thrust6detail7backend4cuda6detail23launch_closure_by_valueINS2_18for_each_n_closureINS0_15normal_iteratorINS_10device_ptrIyEEEElNS0_23device_generate_functorINS0_12fill_functorIyEEEEEEEEvT____val_paramf+8];
	setp.gt.s64 	%p2, %rd10, %rd4;
	@%p2 bra 	$Lt_0_1794;
$Lt_0_1282:
	.loc	51	45	0
	exit;
$LDWend__ZN6thrust6detail7backend4cuda6detail23launch_closure_by_valueINS2_18for_each_n_closureINS0_15normal_iteratorINS_10device_ptrIyEEEElNS0_23device_generate_functorINS0_12fill_functorIyEEEEEEEEvT_:
	} // _ZN6thrust6detail7backend4cuda6detail23launch_closure_by_valueINS2_18for_each_n_closureINS0_15normal_iteratorINS_10device_ptrIyEEEElNS0_23device_generate_functorINS0_12fill_functorIyEEEEEEEEvT_

	.entry _ZN6thrust6detail7backend4cuda6detail23launch_closure_by_valueINS2_18for_each_n_closureINS0_15normal_iteratorINS_10device_ptrIyEEEEjNS0_23device_generate_functorINS0_12fill_functorIyEEEEEEEEvT_ (
		.param .align 8 .b8 __cudaparm__ZN6thrust6detail7backend4cuda6detail23launch_closure_by_valueINS2_18for_each_n_closureINS0_15normal_iteratorINS_10device_ptrIyEEEEjNS0_23device_generate_functorINS0_12fill_functorIyEEEEEEEEvT____val_paramf[24])
	{
	.reg .u16 %rh<5>;
	.reg .u32 %r<8>;
	.reg .u64 %rd<13>;
	.reg .pred %p<4>;
	.loc	51	42	0
$LDWbegin__ZN6thrust6detail7backend4cuda6detail23launch_closure_by_valueINS2_18for_each_n_closureINS0_15normal_iteratorINS_10device_ptrIyEEEEjNS0_23device_generate_functorINS0_12fill_functorIyEEEEEEEEvT_:
	.loc	51	44	0
	mov.u16 	%rh1, %ntid.x;
	mov.u16 	%rh2, %ctaid.x;
	mul.wide.u16 	%r1, %rh2, %rh1;
	cvt.u32.u16 	%r2, %tid.x;
	add.u32 	%r3, %r2, %r1;
	mov.s32 	%r4, %r3;
	cvt.u64.u32 	%rd1, %r3;
	mov.s64 	%rd2, %rd1;
	ld.param.u64 	%rd3, [__cudaparm__ZN6thrust6detail7backend4cuda6detail23launch_closure_by_valueINS2_18for_each_n_closureINS0_15normal_iteratorINS_10device_ptrIyEEEEjNS0_23device_generate_functorINS0_12fill_functorIyEEEEEEEEvT____val_paramf+0];
	mov.s64 	%rd4, %rd2;
	mul.lo.u64 	%rd5, %rd4, 8;
	add.u64 	%rd6, %rd3, %rd5;
	ld.param.u32 	%r5, [__cudaparm__ZN6thrust6detail7backend4cuda6detail23launch_closure_by_valueINS2_18for_each_n_closureINS0_15normal_iteratorINS_10device_ptrIyEEEEjNS0_23device_generate_functorINS0_12fill_functorIyEEEEEEEEvT____val_paramf+8];
	setp.ge.u32 	%p1, %r3, %r5;
	@%p1 bra 	$Lt_1_1282;
	mov.u16 	%rh3, %nctaid.x;
	mul.wide.u16 	%r6, %rh3, %rh1;
	cvt.u64.u32 	%rd7, %r6;
	ld.param.u64 	%rd8, [__cudaparm__ZN6thrust6detail7backend4cuda6detail23launch_closure_by_valueINS2_18for_each_n_closureINS0_15normal_iteratorINS_10device_ptrIyEEEEjNS0_23device_generate_functorINS0_12fill_functorIyEEEEEEEEvT____val_paramf+16];
$Lt_1_1794:
 //<loop> Loop body line 44, nesting depth: 1, estimated iterations: unknown
	ld.param.u64 	%rd8, [__cudaparm__ZN6thrust6detail7backend4cuda6detail23launch_closure_by_valueINS2_18for_each_n_closureINS0_15normal_iteratorINS_10device_ptrIyEEEEjNS0_23device_generate_functorINS0_12fill_functorIyEEEEEEEEvT____val_paramf+16];
	st.global.u64 	[%rd6+0], %rd8;
	add.u32 	%r4, %r6, %r4;
	mov.s64 	%rd9, %rd7;
	mov.s64 	%rd10, %rd9;
	mul.lo.u64 	%rd11, %rd10, 8;
	add.u64 	%rd6, %rd6, %rd11;
	ld.param.u32 	%r5, [__cudaparm__ZN6thrust6detail7backend4cuda6detail23launch_closure_by_valueINS2_18for_each_n_closureINS0_15normal_iteratorINS_10device_ptrIyEEEEjNS0_23device_generate_functorINS0_12fill_functorIyEEEEEEEEvT____val_paramf+8];
	setp.lt.u32 	%p2, %r4, %r5;
	@%p2 bra 	$Lt_1_1794;
$Lt_1_1282:
	.loc	51	45	0
	exit;
$LDWend__ZN6thrust6detail7backend4cuda6detail23launch_closure_by_valueINS2_18for_each_n_closureINS0_15normal_iteratorINS_10device_ptrIyEEEEjNS0_23device_generate_functorINS0_12fill_functorIyEEEEEEEEvT_:
	} // _ZN6thrust6detail7backend4cuda6detail23launch_closure_by_valueINS2_18for_each_n_closureINS0_15normal_iteratorINS_10device_ptrIyEEEEjNS0_23device_generate_functorINS0_12fill_functorIyEEEEEEEEvT_

	.entry _ZN6thrust6detail7backend4cuda6detail23launch_closure_by_valueINS2_18for_each_n_closureINS_12zip_iteratorINS_5tupleINS_17counting_iteratorIlNS_11use_defaultES9_lEENS0_15normal_iteratorINS_10device_ptrIyEEEENS_9null_typeESF_SF_SF_SF_SF_SF_SF_EEEElNS0_30device_unary_transform_functorINS0_16sequence_functorIiEEEEEEEEvT_ (
		.param .align 8 .b8 __cudaparm__ZN6thrust6detail7backend4cuda6detail23launch_closure_by_valueINS2_18for_each_n_closureINS_12zip_iteratorINS_5tupleINS_17counting_iteratorIlNS_11use_defaultES9_lEENS0_15normal_iteratorINS_10device_ptrIyEEEENS_9null_typeESF_SF_SF_SF_SF_SF_SF_EEEElNS0_30device_unary_transform_functorINS0_16sequence_functorIiEEEEEEEEvT____val_paramf[32])
	{
	.reg .u16 %rh<5>;
	.reg .u32 %r<11>;
	.reg .u64 %rd<20>;
	.reg .pred %p<4>;
	.loc	51	42	0
$LDWbegin__ZN6thrust6detail7backend4cuda6detail23launch_closure_by_valueINS2_18for_each_n_closureINS_12zip_iteratorINS_5tupleINS_17counting_iteratorIlNS_11use_defaultES9_lEENS0_15normal_iteratorINS_10device_ptrIyEEEENS_9null_typeESF_SF_SF_SF_SF_SF_SF_EEEElNS0_30device_unary_transform_functorINS0_16sequence_functorIiEEEEEEEEvT_:
	.loc	51	44	0
	mov.u16 	%rh1, %ntid.x;
	mov.u16 	%rh2, %ctaid.x;
	mul.wide.u16 	%r1, %rh2, %rh1;
	cvt.u32.u16 	%r2, %tid.x;
	add.u32 	%r3, %r2, %r1;
	cvt.u64.u32 	%rd1, %r3;
	mov.s64 	%rd2, %rd1;
	.loc	20	279	0
	ld.param.s64 	%rd3, [__cudaparm__ZN6thrust6detail7backend4cuda6detail23launch_closure_by_valueINS2_18for_each_n_closureINS_12zip_iteratorINS_5tupleINS_17counting_iteratorIlNS_11use_defaultES9_lEENS0_15normal_iteratorINS_10device_ptrIyEEEENS_9null_typeESF_SF_SF_SF_SF_SF_SF_EEEElNS0_30device_unary_transform_functorINS0_16sequence_functorIiEEEEEEEEvT____val_paramf+0];
	add.s64 	%rd4, %rd3, %rd1;
	.loc	20	280	0
	mov.s64 	%rd5, %rd1;
	ld.param.u64 	%rd6, [__cudaparm__ZN6thrust6detail7backend4cuda6detail23launch_closure_by_valueINS2_18for_each_n_closureINS_12zip_iteratorINS_5tupleINS_17counting_iteratorIlNS_11use_defaultES9_lEENS0_15normal_iteratorINS_10device_ptrIyEEEENS_9null_typeESF_SF_SF_SF_SF_SF_SF_EEEElNS0_30device_unary_transform_functorINS0_16sequence_functorIiEEEEEEEEvT____val_paramf+8];
	mov.s64 	%rd7, %rd5;
	mul.lo.u64 	%rd8, %rd7, 8;
	add.u64 	%rd9, %rd6, %rd8;
	.loc	51	44	0
	ld.param.s64 	%rd10, [__cudaparm__ZN6thrust6detail7backend4cuda6detail23launch_closure_by_valueINS2_18for_each_n_closureINS_12zip_iteratorINS_5tupleINS_17counting_iteratorIlNS_11use_defaultES9_lEENS0_15normal_iteratorINS_10device_ptrIyEEEENS_9null_typeESF_SF_SF_SF_SF_SF_SF_EEEElNS0_30device_unary_transform_functorINS0_16sequence_functorIiEEEEEEEEvT____val_paramf+16];
	setp.le.s64 	%p1, %rd10, %rd1;
	@%p1 bra 	$Lt_2_1282;
	ld.param.s32 	%r4, [__cudaparm__ZN6thrust6detail7backend4cuda6detail23launch_closure_by_valueINS2_18for_each_n_closureINS_12zip_iteratorINS_5tupleINS_17counting_iteratorIlNS_11use_defaultES9_lEENS0_15normal_iteratorINS_10device_ptrIyEEEENS_9null_typeESF_SF_SF_SF_SF_SF_SF_EEEElNS0_30device_unary_transform_functorINS0_16sequence_functorIiEEEEEEEEvT____val_paramf+28];
	cvt.s64.s32 	%rd11, %r4;
	mul.lo.s64 	%rd12, %rd11, %rd4;
	mov.u16 	%rh3, %nctaid.x;
	mul.wide.u16 	%r5, %rh3, %rh1;
	cvt.u64.u32 	%rd13, %r5;
	mul.wide.u32 	%rd14, %r4, %r5;
	cvt.s32.s64 	%r6, %rd14;
	ld.param.s32 	%r7, [__cudaparm__ZN6thrust6detail7backend4cuda6detail23launch_closure_by_valueINS2_18for_each_n_closureINS_12zip_iteratorINS_5tupleINS_17counting_iteratorIlNS_11use_defaultES9_lEENS0_15normal_iteratorINS_10device_ptrIyEEEENS_9null_typeESF_SF_SF_SF_SF_SF_SF_EEEElNS0_30device_unary_transform_functorINS0_16sequence_functorIiEEEEEEEEvT____val_paramf+24];
	cvt.s32.s64 	%r8, %rd12;
	add.s32 	%r9, %r7, %r8;
	cvt.s64.s32 	%rd15, %r9;
	cvt.s64.s32 	%rd16, %r6;
$Lt_2_1794:
 //<loop> Loop body line 44, nesting depth: 1, estimated iterations: unknown
	st.global.u64 	[%rd9+0], %rd15;
	add.s64 	%rd2, %rd2, %rd13;
	.loc	20	279	0
	add.s64 	%rd15, %rd15, %rd16;
	.loc	20	280	0
	mov.s64 	%rd5, %rd13;
	mov.s64 	%rd17, %rd5;
	mul.lo.u64 	%rd18, %rd17, 8;
	add.u64 	%rd9, %rd9, %rd18;
	.loc	51	44	0
	ld.param.s64 	%rd10, [__cudaparm__ZN6thrust6detail7backend4cuda6detail23launch_closure_by_valueINS2_18for_each_n_closureINS_12zip_iteratorINS_5tupleINS_17counting_iteratorIlNS_11use_defaultES9_lEENS0_15normal_iteratorINS_10device_ptrIyEEEENS_9null_typeESF_SF_SF_SF_SF_SF_SF_EEEElNS0_30device_unary_transform_functorINS0_16sequence_functorIiEEEEEEEEvT____val_paramf+16];
	setp.lt.s64 	%p2, %rd2, %rd10;
	@%p2 bra 	$Lt_2_1794;
$Lt_2_1282:
	.loc	51	45	0
	exit;
$LDWend__ZN6thrust6detail7backend4cuda6detail23launch_closure_by_valueINS2_18for_each_n_closureINS_12zip_iteratorINS_5tupleINS_17counting_iteratorIlNS_11use_defaultES9_lEENS0_15normal_iteratorINS_10device_ptrIyEEEENS_9null_typeESF_SF_SF_SF_SF_SF_SF_EEEElNS0_30device_unary_transform_functorINS0_16sequence_functorIiEEEEEEEEvT_:
	} // _ZN6thrust6detail7backend4cuda6detail23launch_closure_by_valueINS2_18for_each_n_closureINS_12zip_iteratorINS_5tupleINS_17counting_iteratorIlNS_11use_defaultES9_lEENS0_15normal_iteratorINS_10device_ptrIyEEEENS_9null_typeESF_SF_SF_SF_SF_SF_SF_EEEElNS0_30device_unary_transform_functorINS0_16sequence_functorIiEEEEEEEEvT_

	.entry _ZN6thrust6detail7backend4cuda6detail23launch_closure_by_valueINS2_18for_each_n_closureINS_12zip_iteratorINS_5tupleINS_17counting_iteratorIlNS_11use_defaultES9_lEENS0_15normal_iteratorINS_10device_ptrIyEEEENS_9null_typeESF_SF_SF_SF_SF_SF_SF_EEEEjNS0_30device_unary_transform_functorINS0_16sequence_functorIiEEEEEEEEvT_ (
		.param .align 8 .b8 __cudaparm__ZN6thrust6detail7backend4cuda6detail23launch_closure_by_valueINS2_18for_each_n_closureINS_12zip_iteratorINS_5tupleINS_17counting_iteratorIlNS_11use_defaultES9_lEENS0_15normal_iteratorINS_10device_ptrIyEEEENS_9null_typeESF_SF_SF_SF_SF_SF_SF_EEEEjNS0_30device_unary_transform_functorINS0_16sequence_functorIiEEEEEEEEvT____val_paramf[32])
	{
	.reg .u16 %rh<5>;
	.reg .u32 %r<13>;
	.reg .u64 %rd<18>;
	.reg .pred %p<4>;
	.loc	51	42	0
$LDWbegin__ZN6thrust6detail7backend4cuda6detail23launch_closure_by_valueINS2_18for_each_n_closureINS_12zip_iteratorINS_5tupleINS_17counting_iteratorIlNS_11use_defaultES9_lEENS0_15normal_iteratorINS_10device_ptrIyEEEENS_9null_typeESF_SF_SF_SF_SF_SF_SF_EEEEjNS0_30device_unary_transform_functorINS0_16sequence_functorIiEEEEEEEEvT_:
	.loc	51	44	0
	mov.u16 	%rh1, %ntid.x;
	mov.u16 	%rh2, %ctaid.x;
	mul.wide.u16 	%r1, %rh2, %rh1;
	cvt.u32.u16 	%r2, %tid.x;
	add.u32 	%r3, %r2, %r1;
	mov.s32 	%r4, %r3;
	.loc	20	279	0
	cvt.u64.u32 	%rd1, %r3;
	ld.param.s64 	%rd2, [__cudaparm__ZN6thrust6detail7backend4cuda6detail23launch_closure_by_valueINS2_18for_each_n_closureINS_12zip_iteratorINS_5tupleINS_17counting_iteratorIlNS_11use_defaultES9_lEENS0_15normal_iteratorINS_10device_ptrIyEEEENS_9null_typeESF_SF_SF_SF_SF_SF_SF_EEEEjNS0_30device_unary_transform_functorINS0_16sequence_functorIiEEEEEEEEvT____val_paramf+0];
	add.s64 	%rd3, %rd2, %rd1;
	.loc	20	280	0
	mov.s64 	%rd4, %rd1;
	ld.param.u64 	%rd5, [__cudaparm__ZN6thrust6detail7backend4cuda6detail23launch_closure_by_valueINS2_18for_each_n_closureINS_12zip_iteratorINS_5tupleINS_17counting_iteratorIlNS_11use_defaultES9_lEENS0_15normal_iteratorINS_10device_ptrIyEEEENS_9null_typeESF_SF_SF_SF_SF_SF_SF_EEEEjNS0_30device_unary_transform_functorINS0_16sequence_functorIiEEEEEEEEvT____val_paramf+8];
	mov.s64 	%rd6, %rd4;
	mul.lo.u64 	%rd7, %rd6, 8;
	add.u64 	%rd8, %rd5, %rd7;
	.loc	51	44	0
	ld.param.u32 	%r5, [__cudaparm__ZN6thrust6detail7backend4cuda6detail23launch_closure_by_valueINS2_18for_each_n_closureINS_12zip_iteratorINS_5tupleINS_17counting_iteratorIlNS_11use_defaultES9_lEENS0_15normal_iteratorINS_10device_ptrIyEEEENS_9null_typeESF_SF_SF_SF_SF_SF_SF_EEEEjNS0_30device_unary_transform_functorINS0_16sequence_functorIiEEEEEEEEvT____val_paramf+16];
	setp.ge.u32 	%p1, %r3, %r5;
	@%p1 bra 	$Lt_3_1282;
	ld.param.s32 	%r6, [__cudaparm__ZN6thrust6detail7backend4cuda6detail23launch_closure_by_valueINS2_18for_each_n_closureINS_12zip_iteratorINS_5tupleINS_17counting_iteratorIlNS_11use_defaultES9_lEENS0_15normal_iteratorINS_10device_ptrIyEEEENS_9null_typeESF_SF_SF_SF_SF_SF_SF_EEEEjNS0_30device_unary_transform_functorINS0_16sequence_functorIiEEEEEEEEvT____val_paramf+24];
	cvt.s64.s32 	%rd9, %r6;
	mov.u16 	%rh3, %nctaid.x;
	mul.wide.u16 	%r7, %rh3, %rh1;
	mul.lo.s64 	%rd10, %rd9, %rd3;
	cvt.u64.u32 	%rd11, %r7;
	mul.wide.u32 	%rd12, %r6, %r7;
	cvt.s32.s64 	%r8, %rd12;
	ld.param.s32 	%r9, [__cudaparm__ZN6thrust6detail7backend4cuda6detail23launch_closure_by_valueINS2_18for_each_n_closureINS_12zip_iteratorINS_5tupleINS_17counting_iteratorIlNS_11use_defaultES9_lEENS0_15normal_iteratorINS_10device_ptrIyEEEENS_9null_typeESF_SF_SF_SF_SF_SF_SF_EEEEjNS0_30device_unary_transform_functorINS0_16sequence_functorIiEEEEEEEEvT____val_paramf+20];
	cvt.s32.s64 	%r10, %rd10;
	add.s32 	%r11, %r9, %r10;
	cvt.s64.s32 	%rd13, %r11;
	cvt.s64.s32 	%rd14, %r8;
$Lt_3_1794:
 //<loop> Loop body line 44, nesting depth: 1, estimated iterations: unknown
	st.global.u64 	[%rd8+0], %rd13;
	add.u32 	%r4, %r7, %r4;
	.loc	20	279	0
	add.s64 	%rd13, %rd13, %rd14;
	.loc	20	280	0
	mov.s64 	%rd4, %rd11;
	mov.s64 	%rd15, %rd4;
	mul.lo.u64 	%rd16, %rd15, 8;
	add.u64 	%rd8, %rd8, %rd16;
	.loc	51	44	0
	ld.param.u32 	%r5, [__cudaparm__ZN6thrust6detail7backend4cuda6detail23launch_closure_by_valueINS2_18for_each_n_closureINS_12zip_iteratorINS_5tupleINS_17counting_iteratorIlNS_11use_defaultES9_lEENS0_15normal_iteratorINS_10device_ptrIyEEEENS_9null_typeESF_SF_SF_SF_SF_SF_SF_EEEEjNS0_30device_unary_transform_functorINS0_16sequence_functorIiEEEEEEEEvT____val_paramf+16];
	setp.lt.u32 	%p2, %r4, %r5;
	@%p2 bra 	$Lt_3_1794;
$Lt_3_1282:
	.loc	51	45	0
	exit;
$LDWend__ZN6thrust6detail7backend4cuda6detail23launch_closure_by_valueINS2_18for_each_n_closureINS_12zip_iteratorINS_5tupleINS_17counting_iteratorIlNS_11use_defaultES9_lEENS0_15normal_iteratorINS_10device_ptrIyEEEENS_9null_typeESF_SF_SF_SF_SF_SF_SF_EEEEjNS0_30device_unary_transform_functorINS0_16sequence_functorIiEEEEEEEEvT_:
	} // _ZN6thrust6detail7backend4cuda6detail23launch_closure_by_valueINS2_18for_each_n_closureINS_12zip_iteratorINS_5tupleINS_17counting_iteratorIlNS_11use_defaultES9_lEENS0_15normal_iteratorINS_10device_ptrIyEEEENS_9null_typeESF_SF_SF_SF_SF_SF_SF_EEEEjNS0_30device_unary_transform_functorINS0_16sequence_functorIiEEEEEEEEvT_
	.extern	.shared .align 16 .b8 smem[];

	.entry _ZN6thrust6detail7backend4cuda6detail23launch_closure_by_valueINS2_24unordered_reduce_closureINS0_15normal_iteratorINS_10device_ptrIyEEEEliNS6_INS7_IiEEEENS_4plusIiEEEEEEvT_ (
		.param .align 8 .b8 __cudaparm__ZN6thrust6detail7backend4cuda6detail23launch_closure_by_valueINS2_24unordered_reduce_closureINS0_15normal_iteratorINS_10device_ptrIyEEEEliNS6_INS7_IiEEEENS_4plusIiEEEEEEvT____val_paramf[40])
	{
	.reg .u32 %r<43>;
	.reg .u64 %rd<43>;
	.reg .pred %p<16>;
	.loc	51	42	0
$LDWbegin__ZN6thrust6detail7backend4cuda6detail23launch_closure_by_valueINS2_24unordered_reduce_closureINS0_15normal_iteratorINS_10device_ptrIyEEEEliNS6_INS7_IiEEEENS_4plusIiEEEEEEvT_:
	.loc	17	83	0
	cvt.u32.u16 	%r1, %nctaid.x;
	cvt.u32.u16 	%r2, %ntid.x;
	mul.lo.u32 	%r3, %r1, %r2;
	cvt.u64.u32 	%rd1, %r3;
	mov.s64 	%rd2, %rd1;
	.loc	17	85	0
	cvt.u32.u16 	%r4, %ctaid.x;
	mul.lo.u32 	%r5, %r4, %r2;
	cvt.u32.u16 	%r6, %tid.x;
	add.u32 	%r7, %r5, %r6;
	cvt.u64.u32 	%rd3, %r7;
	mov.s64 	%rd4, %rd3;
	.loc	17	90	0
	ld.param.u64 	%rd5, [__cudaparm__ZN6thrust6detail7backend4cuda6detail23launch_closure_by_valueINS2_24unordered_reduce_closureINS0_15normal_iteratorINS_10device_ptrIyEEEEliNS6_INS7_IiEEEENS_4plusIiEEEEEEvT____val_paramf+0];
	mov.s64 	%rd6, %rd4;
	mul.lo.u64 	%rd7, %rd6, 8;
	add.u64 	%rd8, %rd5, %rd7;
	ld.global.s32 	%r8, [%rd8+0];
	.loc	17	93	0
	mov.s64 	%rd9, %rd2;
	mul.lo.u64 	%rd10, %rd9, 8;
	add.u64 	%rd11, %rd10, %rd8;
	add.s64 	%rd12, %rd3, %rd1;
	mov.s64 	%rd13, %rd12;
	ld.param.s64 	%rd14, [__cudaparm__ZN6thrust6detail7backend4cuda6detail23launch_closure_by_valueINS2_24unordered_reduce_closureINS0_15normal_iteratorINS_10device_ptrIyEEEEliNS6_INS7_IiEEEENS_4plusIiEEEEEEvT____val_paramf+8];
	setp.ge.s64 	%p1, %rd12, %rd14;
	@%p1 bra 	$Lt_4_9986;
$Lt_4_10498:
 //<loop> Loop body line 93, nesting depth: 1, estimated iterations: unknown
	.loc	17	99	0
	ld.global.s32 	%r9, [%rd11+0];
	add.s32 	%r8, %r9, %r8;
	.loc	17	102	0
	add.u64 	%rd11, %rd10, %rd11;
	add.s64 	%rd13, %rd13, %rd1;
	.loc	17	93	0
	ld.param.s64 	%rd14, [__cudaparm__ZN6thrust6detail7backend4cuda6detail23launch_closure_by_valueINS2_24unordered_reduce_closureINS0_15normal_iteratorINS_10device_ptrIyEEEEliNS6_INS7_IiEEEENS_4plusIiEEEEEEvT____val_paramf+8];
	.loc	17	102	0
	setp.gt.s64 	%p2, %rd14, %rd13;
	@%p2 bra 	$Lt_4_10498;
$Lt_4_9986:
	ld.param.u32 	%r10, [__cudaparm__ZN6thrust6detail7backend4cuda6detail23launch_closure_by_valueINS2_24unordered_reduce_closureINS0_15normal_iteratorINS_10device_ptrIyEEEEliNS6_INS7_IiEEEENS_4plusIiEEEEEEvT____val_paramf+36];
	setp.le.u32 	%p3, %r10, %r6;
	@%p3 bra 	$Lt_4_11010;
	.loc	17	107	0
	mov.u64 	%rd15, smem;
	cvt.u64.u32 	%rd16, %r6;
	mul.wide.u32 	%rd17, %r6, 4;
	add.u64 	%rd18, %rd15, %rd17;
	st.shared.s32 	[%rd18+0], %r8;
$Lt_4_11010:
	mov.u64 	%rd15, smem;
	.loc	17	102	0
	ld.param.u32 	%r10, [__cudaparm__ZN6thrust6detail7backend4cuda6detail23launch_closure_by_valueINS2_24unordered_reduce_closureINS0_15normal_iteratorINS_10device_ptrIyEEEEliNS6_INS7_IiEEEENS_4plusIiEEEEEEvT____val_paramf+36];
	.loc	17	107	0
	setp.ge.u32 	%p4, %r10, %r2;
	@%p4 bra 	$Lt_4_11522;
	.loc	17	102	0
	ld.param.u32 	%r10, [__cudaparm__ZN6thrust6detail7backend4cuda6detail23launch_closure_by_valueINS2_24unordered_reduce_closureINS0_15normal_iteratorINS_10device_ptrIyEEEEliNS6_INS7_IiEEEENS_4plusIiEEEEEEvT____val_paramf+36];
	.loc	17	112	0
	mov.s32 	%r11, %r10;
	.loc	17	113	0
	add.u32 	%r12, %r10, %r10;
$Lt_4_12546:
 //<loop> Loop body line 113, nesting depth: 1, estimated iterations: unknown
	.loc	17	117	0
	bar.sync 	0;
	set.gt.u32.u32 	%r13, %r12, %r6;
	neg.s32 	%r14, %r13;
	set.le.u32.u32 	%r15, %r11, %r6;
	neg.s32 	%r16, %r15;
	and.b32 	%r17, %r14, %r16;
	mov.u32 	%r18, 0;
	setp.eq.s32 	%p5, %r17, %r18;
	@%p5 bra 	$Lt_4_12802;
	.loc	17	122	0
	sub.u32 	%r19, %r6, %r11;
	cvt.u64.u32 	%rd19, %r19;
	mul.wide.u32 	%rd20, %r19, 4;
	add.u64 	%rd21, %rd15, %rd20;
	ld.shared.s32 	%r20, [%rd21+0];
	add.s32 	%r21, %r20, %r8;
	st.shared.s32 	[%rd21+0], %r21;
$Lt_4_12802:
	.loc	17	125	0
	add.u32 	%r11, %r11, %r10;
	.loc	17	126	0
	add.u32 	%r12, %r12, %r10;
	setp.lt.u32 	%p6, %r11, %r2;
	@%p6 bra 	$Lt_4_12546;
$Lt_4_11522:
	.loc	17	130	0
	bar.sync 	0;
	.loc	17	132	0
	min.u32 	%r22, %r10, %r2;
	mov.s32 	%r23, %r22;
	setp.le.u32 	%p7, %r22, %r2;
	@%p7 bra 	$Lt_4_13570;
	.loc	55	60	0
	add.u32 	%r24, %r6, %r2;
	mov.s32 	%r25, %r24;
	setp.ge.u32 	%p8, %r24, %r22;
	@%p8 bra 	$Lt_4_14082;
	cvt.u64.u32 	%rd22, %r6;
	mul.wide.u32 	%rd23, %r6, 4;
	cvt.s64.u32 	%rd24, %r2;
	mul.wide.u32 	%rd25, %r2, 4;
	add.u64 	%rd26, %rd23, %rd15;
	cvt.u64.u32 	%rd27, %r24;
	mul.wide.u32 	%rd28, %r24, 4;
	add.u64 	%rd29, %rd15, %rd28;
	ld.shared.s32 	%r26, [%rd26+0];
$Lt_4_14594:
 //<loop> Loop body line 60, nesting depth: 1, estimated iterations: unknown
	.loc	55	61	0
	ld.shared.s32 	%r27, [%rd29+0];
	add.s32 	%r26, %r27, %r26;
	st.shared.s32 	[%rd26+0], %r26;
	add.u32 	%r25, %r25, %r2;
	add.u64 	%rd29, %rd25, %rd29;
	setp.gt.u32 	%p9, %r22, %r25;
	@%p9 bra 	$Lt_4_14594;
$Lt_4_14082:
	.loc	55	63	0
	bar.sync 	0;
$Lt_4_13570:
	mov.u32 	%r28, 1;
	setp.le.u32 	%p10, %r22, %r28;
	@%p10 bra 	$Lt_4_15106;
$Lt_4_15618:
	shr.u32 	%r29, %r23, 1;
	setp.le.u32 	%p11, %r29, %r6;
	@%p11 bra 	$Lt_4_15874;
	.loc	55	71	0
	cvt.u64.u32 	%rd30, %r6;
	mul.wide.u32 	%rd31, %r6, 4;
	add.u64 	%rd32, %rd15, %rd31;
	ld.shared.s32 	%r30, [%rd32+0];
	sub.u32 	%r31, %r23, %r6;
	sub.u32 	%r32, %r31, 1;
	cvt.u64.u32 	%rd33, %r32;
	mul.wide.u32 	%rd34, %r32, 4;
	add.u64 	%rd35, %rd15, %rd34;
	ld.shared.s32 	%r33, [%rd35+0];
	add.s32 	%r34, %r30, %r33;
	st.shared.s32 	[%rd32+0], %r34;
$Lt_4_15874:
	.loc	55	73	0
	bar.sync 	0;
	.loc	55	75	0
	sub.u32 	%r23, %r23, %r29;
	mov.u32 	%r35, 1;
	setp.gt.u32 	%p12, %r23, %r35;
	@%p12 bra 	$Lt_4_15618;
$Lt_4_15106:
	.loc	17	132	0
	mov.u32 	%r36, 0;
	setp.ne.u32 	%p13, %r6, %r36;
	@%p13 bra 	$Lt_4_16642;
	.loc	17	141	0
	cvt.u64.u32 	%rd36, %r4;
	mov.s64 	%rd37, %rd36;
	.loc	17	142	0
	ld.shared.s32 	%r37, [smem+0];
	ld.param.s32 	%r38, [__cudaparm__ZN6thrust6detail7backend4cuda6detail23launch_closure_by_valueINS2_24unordered_reduce_closureINS0_15normal_iteratorINS_10device_ptrIyEEEEliNS6_INS7_IiEEEENS_4plusIiEEEEEEvT____val_paramf+16];
	add.s32 	%r39, %r38, %r37;
	mov.u32 	%r40, 1;
	setp.eq.u32 	%p14, %r1, %r40;
	selp.s32 	%r41, %r39, %r37, %p14;
	ld.param.u64 	%rd38, [__cudaparm__ZN6thrust6detail7backend4cuda6detail23launch_closure_by_valueINS2_24unordered_reduce_closureINS0_15normal_iteratorINS_10device_ptrIyEEEEliNS6_INS7_IiEEEENS_4plusIiEEEEEEvT____val_paramf+24];
	mov.s64 	%rd39, %rd37;
	mul.lo.u64 	%rd40, %rd39, 4;
	add.u64 	%rd41, %rd38, %rd40;
	st.global.s32 	[%rd41+0], %r41;
$Lt_4_16642:
	.loc	51	45	0
	exit;
$LDWend__ZN6thrust6detail7backend4cuda6detail23launch_closure_by_valueINS2_24unordered_reduce_closureINS0_15normal_iteratorINS_10device_ptrIyEEEEliNS6_INS7_IiEEEENS_4plusIiEEEEEEvT_:
	} // _ZN6thrust6detail7backend4cuda6detail23launch_closure_by_valueINS2_24unordered_reduce_closureINS0_15normal_iteratorINS_10device_ptrIyEEEEliNS6_INS7_IiEEEENS_4plusIiEEEEEEvT_

	.entry _ZN6thrust6detail7backend4cuda6detail23launch_closure_by_valueINS2_24unordered_reduce_closureINS0_15normal_iteratorINS_10device_ptrIiEEEEliS9_NS_4plusIiEEEEEEvT_ (
		.param .align 8 .b8 __cudaparm__ZN6thrust6detail7backend4cuda6detail23launch_closure_by_valueINS2_24unordered_reduce_closureINS0_15normal_iteratorINS_10device_ptrIiEEEEliS9_NS_4plusIiEEEEEEvT____val_paramf[40])
	{
	.reg .u32 %r<43>;
	.reg .u64 %rd<43>;
	.reg .pred %p<16>;
	.loc	51	42	0
$LDWbegin__ZN6thrust6detail7backend4cuda6detail23launch_closure_by_valueINS2_24unordered_reduce_closureINS0_15normal_iteratorINS_10device_ptrIiEEEEliS9_NS_4plusIiEEEEEEvT_:
	.loc	17	83	0
	cvt.u32.u16 	%r1, %nctaid.x;
	cvt.u32.u16 	%r2, %ntid.x;
	mul.lo.u32 	%r3, %r1, %r2;
	cvt.u64.u32 	%rd1, %r3;
	mov.s64 	%rd2, %rd1;
	.loc	17	85	0
	cvt.u32.u16 	%r4, %ctaid.x;
	mul.lo.u32 	%r5, %r4, %r2;
	cvt.u32.u16 	%r6, %tid.x;
	add.u32 	%r7, %r5, %r6;
	cvt.u64.u32 	%rd3, %r7;
	mov.s64 	%rd4, %rd3;
	.loc	17	90	0
	ld.param.u64 	%rd5, [__cudaparm__ZN6thrust6detail7backend4cuda6detail23launch_closure_by_valueINS2_24unordered_reduce_closureINS0_15normal_iteratorINS_10device_ptrIiEEEEliS9_NS_4plusIiEEEEEEvT____val_paramf+0];
	mov.s64 	%rd6, %rd4;
	mul.lo.u64 	%rd7, %rd6, 4;
	add.u64 	%rd8, %rd5, %rd7;
	ld.global.s32 	%r8, [%rd8+0];
	.loc	17	93	0
	mov.s64 	%rd9, %rd2;
	mul.lo.u64 	%rd10, %rd9, 4;
	add.u64 	%rd11, %rd10, %rd8;
	add.s64 	%rd12, %rd3, %rd1;
	mov.s64 	%rd13, %rd12;
	ld.param.s64 	%rd14, [__cudaparm__ZN6thrust6detail7backend4cuda6detail23launch_closure_by_valueINS2_24unordered_reduce_closureINS0_15normal_iteratorINS_10device_ptrIiEEEEliS9_NS_4plusIiEEEEEEvT____val_paramf+8];
	setp.ge.s64 	%p1, %rd12, %rd14;
	@%p1 bra 	$Lt_5_9986;
$Lt_5_10498:
 //<loop> Loop body line 93, nesting depth: 1, estimated iterations: unknown
	.loc	17	99	0
	ld.global.s32 	%r9, [%rd11+0];
	add.s32 	%r8, %r9, %r8;
	.loc	17	102	0
	add.u64 	%rd11, %rd10, %rd11;
	add.s64 	%rd13, %rd13, %rd1;
	.loc	17	93	0
	ld.param.s64 	%rd14, [__cudaparm__ZN6thrust6detail7backend4cuda6detail23launch_closure_by_valueINS2_24unordered_reduce_closureINS0_15normal_iteratorINS_10device_ptrIiEEEEliS9_NS_4plusIiEEEEEEvT____val_paramf+8];
	.loc	17	102	0
	setp.gt.s64 	%p2, %rd14, %rd13;
	@%p2 bra 	$Lt_5_10498;
$Lt_5_9986:
	ld.param.u32 	%r10, [__cudaparm__ZN6thrust6detail7backend4cuda6detail23launch_closure_by_valueINS2_24unordered_reduce_closureINS0_15normal_iteratorINS_10device_ptrIiEEEEliS9_NS_4plusIiEEEEEEvT____val_paramf+36];
	setp.le.u32 	%p3, %r10, %r6;
	@%p3 bra 	$Lt_5_11010;
	.loc	17	107	0
	mov.u64 	%rd15, smem;
	cvt.u64.u32 	%rd16, %r6;
	mul.wide.u32 	%rd17, %r6, 4;
	add.u64 	%rd18, %rd15, %rd17;
	st.shared.s32 	[%rd18+0], %r8;
$Lt_5_11010:
	mov.u64 	%rd15, smem;
	.loc	17	102	0
	ld.param.u32 	%r10, [__cudaparm__ZN6thrust6detail7backend4cuda6detail23launch_closure_by_valueINS2_24unordered_reduce_closureINS0_15normal_iteratorINS_10device_ptrIiEEEEliS9_NS_4plusIiEEEEEEvT____val_paramf+36];
	.loc	17	107	0
	setp.ge.u32 	%p4, %r10, %r2;
	@%p4 bra 	$Lt_5_11522;
	.loc	17	102	0
	ld.param.u32 	%r10, [__cudaparm__ZN6thrust6detail7backend4cuda6detail23launch_closure_by_valueINS2_24unordered_reduce_closureINS0_15normal_iteratorINS_10device_ptrIiEEEEliS9_NS_4plusIiEEEEEEvT____val_paramf+36];
	.loc	17	112	0
	mov.s32 	%r11, %r10;
	.loc	17	113	0
	add.u32 	%r12, %r10, %r10;
$Lt_5_12546:
 //<loop> Loop body line 113, nesting depth: 1, estimated iterations: unknown
	.loc	17	117	0
	bar.sync 	0;
	set.gt.u32.u32 	%r13, %r12, %r6;
	neg.s32 	%r14, %r13;
	set.le.u32.u32 	%r15, %r11, %r6;
	neg.s32 	%r16, %r15;
	and.b32 	%r17, %r14, %r16;
	mov.u32 	%r18, 0;
	setp.eq.s32 	%p5, %r17, %r18;
	@%p5 bra 	$Lt_5_12802;
	.loc	17	122	0
	sub.u32 	%r19, %r6, %r11;
	cvt.u64.u32 	%rd19, %r19;
	mul.wide.u32 	%rd20, %r19, 4;
	add.u64 	%rd21, %rd15, %rd20;
	ld.shared.s32 	%r20, [%rd21+0];
	add.s32 	%r21, %r20, %r8;
	st.shared.s32 	[%rd21+0], %r21;
$Lt_5_12802:
	.loc	17	125	0
	add.u32 	%r11, %r11, %r10;
	.loc	17	126	0
	add.u32 	%r12, %r12, %r10;
	setp.lt.u32 	%p6, %r11, %r2;
	@%p6 bra 	$Lt_5_12546;
$Lt_5_11522:
	.loc	17	130	0
	bar.sync 	0;
	.loc	17	132	0
	min.u32 	%r22, %r10, %r2;
	mov.s32 	%r23, %r22;
	setp.le.u32 	%p7, %r22, %r2;
	@%p7 bra 	$Lt_5_13570;
	.loc	55	60	0
	add.u32 	%r24, %r6, %r2;
	mov.s32 	%r25, %r24;
	setp.ge.u32 	%p8, %r24, %r22;
	@%p8 bra 	$Lt_5_14082;
	cvt.u64.u32 	%rd22, %r6;
	mul.wide.u32 	%rd23, %r6, 4;
	cvt.s64.u32 	%rd24, %r2;
	mul.wide.u32 	%rd25, %r2, 4;
	add.u64 	%rd26, %rd23, %rd15;
	cvt.u64.u32 	%rd27, %r24;
	mul.wide.u32 	%rd28, %r24, 4;
	add.u64 	%rd29, %rd15, %rd28;
	ld.shared.s32 	%r26, [%rd26+0];
$Lt_5_14594:
 //<loop> Loop body line 60, nesting depth: 1, estimated iterations: unknown
	.loc	55	61	0
	ld.shared.s32 	%r27, [%rd29+0];
	add.s32 	%r26, %r27, %r26;
	st.shared.s32 	[%rd26+0], %r26;
	add.u32 	%r25, %r25, %r2;
	add.u64 	%rd29, %rd25, %rd29;
	setp.gt.u32 	%p9, %r22, %r25;
	@%p9 bra 	$Lt_5_14594;
$Lt_5_14082:
	.loc	55	63	0
	bar.sync 	0;
$Lt_5_13570:
	mov.u32 	%r28, 1;
	setp.le.u32 	%p10, %r22, %r28;
	@%p10 bra 	$Lt_5_15106;
$Lt_5_15618:
	shr.u32 	%r29, %r23, 1;
	setp.le.u32 	%p11, %r29, %r6;
	@%p11 bra 	$Lt_5_15874;
	.loc	55	71	0
	cvt.u64.u32 	%rd30, %r6;
	mul.wide.u32 	%rd31, %r6, 4;
	add.u64 	%rd32, %rd15, %rd31;
	ld.shared.s32 	%r30, [%rd32+0];
	sub.u32 	%r31, %r23, %r6;
	sub.u32 	%r32, %r31, 1;
	cvt.u64.u32 	%rd33, %r32;
	mul.wide.u32 	%rd34, %r32, 4;
	add.u64 	%rd35, %rd15, %rd34;
	ld.shared.s32 	%r33, [%rd35+0];
	add.s32 	%r34, %r30, %r33;
	st.shared.s32 	[%rd32+0], %r34;
$Lt_5_15874:
	.loc	55	73	0
	bar.sync 	0;
	.loc	55	75	0
	sub.u32 	%r23, %r23, %r29;
	mov.u32 	%r35, 1;
	setp.gt.u32 	%p12, %r23, %r35;
	@%p12 bra 	$Lt_5_15618;
$Lt_5_15106:
	.loc	17	132	0
	mov.u32 	%r36, 0;
	setp.ne.u32 	%p13, %r6, %r36;
	@%p13 bra 	$Lt_5_16642;
	.loc	17	141	0
	cvt.u64.u32 	%rd36, %r4;
	mov.s64 	%rd37, %rd36;
	.loc	17	142	0
	ld.shared.s32 	%r37, [smem+0];
	ld.param.s32 	%r38, [__cudaparm__ZN6thrust6detail7backend4cuda6detail23launch_closure_by_valueINS2_24unordered_reduce_closureINS0_15normal_iteratorINS_10device_ptrIiEEEEliS9_NS_4plusIiEEEEEEvT____val_paramf+16];
	add.s32 	%r39, %r38, %r37;
	mov.u32 	%r40, 1;
	setp.eq.u32 	%p14, %r1, %r40;
	selp.s32 	%r41, %r39, %r37, %p14;
	ld.param.u64 	%rd38, [__cudaparm__ZN6thrust6detail7backend4cuda6detail23launch_closure_by_valueINS2_24unordered_reduce_closureINS0_15normal_iteratorINS_10device_ptrIiEEEEliS9_NS_4plusIiEEEEEEvT____val_paramf+24];
	mov.s64 	%rd39, %rd37;
	mul.lo.u64 	%rd40, %rd39, 4;
	add.u64 	%rd41, %rd38, %rd40;
	st.global.s32 	[%rd41+0], %r41;
$Lt_5_16642:
	.loc	51	45	0
	exit;
$LDWend__ZN6thrust6detail7backend4cuda6detail23launch_closure_by_valueINS2_24unordered_reduce_closureINS0_15normal_iteratorINS_10device_ptrIiEEEEliS9_NS_4plusIiEEEEEEvT_:
	} // _ZN6thrust6detail7backend4cuda6detail23launch_closure_by_valueINS2_24unordered_reduce_closureINS0_15normal_iteratorINS_10device_ptrIiEEEEliS9_NS_4plusIiEEEEEEvT_



// ===== COMPILED SASS (sm_100) =====

	.target	sm_100

	.elftype	@"ET_EXEC"


//--------------------- .note.nv.tkinfo           --------------------------
	.section	.note.nv.tkinfo,"",@"SHT_NOTE"
	.sectionflags	@"SHF_NOTE_NV_TKINFO"
	.tkinfo
        /*0018*/ 	.word	0x00000002
        /*0030*/ 	.string	""
        /*0030*/ 	.string	"ptxas"
        /*0030*/ 	.string	"Cuda compilation tools, release 13.0, V13.0.88"
        /*0030*/ 	.string	"Build cuda_13.0.r13.0/compiler.36424714_0"
        /*0030*/ 	.string	"-arch sm_100 "



//--------------------- .note.nv.cuinfo           --------------------------
	.section	.note.nv.cuinfo,"",@"SHT_NOTE"
	.sectionflags	@"SHF_NOTE_NV_CUINFO"
        /*0018*/ 	.short	0x0002
        /*001a*/ 	.short	0x000a
        /*001c*/ 	.short	0x0082
	.zero		2


//--------------------- .nv.info                  --------------------------
	.section	.nv.info,"",@"SHT_CUDA_INFO"
	.align	4


	//----- nvinfo : EIATTR_REGCOUNT
	.align		4
        /*0000*/ 	.byte	0x04, 0x2f
        /*0002*/ 	.short	(.L_1 - .L_0)
	.align		4
.L_0:
        /*0004*/ 	.word	index@(_ZN6thrust6detail7backend4cuda6detail23launch_closure_by_valueINS2_18for_each_n_closureINS0_15normal_iteratorINS_10device_ptrIyEEEElNS0_23device_generate_functorINS0_12fill_functorIyEEEEEEEEvT_)
        /*0008*/ 	.word	0x0000000e


	//----- nvinfo : EIATTR_FRAME_SIZE
	.align		4
.L_1:
        /*000c*/ 	.byte	0x04, 0x11
        /*000e*/ 	.short	(.L_3 - .L_2)
	.align		4
.L_2:
        /*0010*/ 	.word	index@(_ZN6thrust6detail7backend4cuda6detail23launch_closure_by_valueINS2_18for_each_n_closureINS0_15normal_iteratorINS_10device_ptrIyEEEElNS0_23device_generate_functorINS0_12fill_functorIyEEEEEEEEvT_)
        /*0014*/ 	.word	0x00000000


	//----- nvinfo : EIATTR_REGCOUNT
	.align		4
.L_3:
        /*0018*/ 	.byte	0x04, 0x2f
        /*001a*/ 	.short	(.L_5 - .L_4)
	.align		4
.L_4:
        /*001c*/ 	.word	index@(_ZN6thrust6detail7backend4cuda6detail23launch_closure_by_valueINS2_18for_each_n_closureINS0_15normal_iteratorINS_10device_ptrIyEEEEjNS0_23device_generate_functorINS0_12fill_functorIyEEEEEEEEvT_)
        /*0020*/ 	.word	0x0000000e


	//----- nvinfo : EIATTR_FRAME_SIZE
	.align		4
.L_5:
        /*0024*/ 	.byte	0x04, 0x11
        /*0026*/ 	.short	(.L_7 - .L_6)
	.align		4
.L_6:
        /*0028*/ 	.word	index@(_ZN6thrust6detail7backend4cuda6detail23launch_closure_by_valueINS2_18for_each_n_closureINS0_15normal_iteratorINS_10device_ptrIyEEEEjNS0_23device_generate_functorINS0_12fill_functorIyEEEEEEEEvT_)
        /*002c*/ 	.word	0x00000000


	//----- nvinfo : EIATTR_REGCOUNT
	.align		4
.L_7:
        /*0030*/ 	.byte	0x04, 0x2f
        /*0032*/ 	.short	(.L_9 - .L_8)
	.align		4
.L_8:
        /*0034*/ 	.word	index@(_ZN6thrust6detail7backend4cuda6detail23launch_closure_by_valueINS2_18for_each_n_closureINS_12zip_iteratorINS_5tupleINS_17counting_iteratorIlNS_11use_defaultES9_lEENS0_15normal_iteratorINS_10device_ptrIyEEEENS_9null_typeESF_SF_SF_SF_SF_SF_SF_EEEElNS0_30device_unary_transform_functorINS0_16sequence_functorIiEEEEEEEEvT_)
        /*0038*/ 	.word	0x0000000f


	//----- nvinfo : EIATTR_FRAME_SIZE
	.align		4
.L_9:
        /*003c*/ 	.byte	0x04, 0x11
        /*003e*/ 	.short	(.L_11 - .L_10)
	.align		4
.L_10:
        /*0040*/ 	.word	index@(_ZN6thrust6detail7backend4cuda6detail23launch_closure_by_valueINS2_18for_each_n_closureINS_12zip_iteratorINS_5tupleINS_17counting_iteratorIlNS_11use_defaultES9_lEENS0_15normal_iteratorINS_10device_ptrIyEEEENS_9null_typeESF_SF_SF_SF_SF_SF_SF_EEEElNS0_30device_unary_transform_functorINS0_16sequence_functorIiEEEEEEEEvT_)
        /*0044*/ 	.word	0x00000000


	//----- nvinfo : EIATTR_REGCOUNT
	.align		4
.L_11:
        /*0048*/ 	.byte	0x04, 0x2f
        /*004a*/ 	.short	(.L_13 - .L_12)
	.align		4
.L_12:
        /*004c*/ 	.word	index@(_ZN6thrust6detail7backend4cuda6detail23launch_closure_by_valueINS2_18for_each_n_closureINS_12zip_iteratorINS_5tupleINS_17counting_iteratorIlNS_11use_defaultES9_lEENS0_15normal_iteratorINS_10device_ptrIyEEEENS_9null_typeESF_SF_SF_SF_SF_SF_SF_EEEEjNS0_30device_unary_transform_functorINS0_16sequence_functorIiEEEEEEEEvT_)
        /*0050*/ 	.word	0x0000000e


	//----- nvinfo : EIATTR_FRAME_SIZE
	.align		4
.L_13:
        /*0054*/ 	.byte	0x04, 0x11
        /*0056*/ 	.short	(.L_15 - .L_14)
	.align		4
.L_14:
        /*0058*/ 	.word	index@(_ZN6thrust6detail7backend4cuda6detail23launch_closure_by_valueINS2_18for_each_n_closureINS_12zip_iteratorINS_5tupleINS_17counting_iteratorIlNS_11use_defaultES9_lEENS0_15normal_iteratorINS_10device_ptrIyEEEENS_9null_typeESF_SF_SF_SF_SF_SF_SF_EEEEjNS0_30device_unary_transform_functorINS0_16sequence_functorIiEEEEEEEEvT_)
        /*005c*/ 	.word	0x00000000


	//----- nvinfo : EIATTR_REGCOUNT
	.align		4
.L_15:
        /*0060*/ 	.byte	0x04, 0x2f
        /*0062*/ 	.short	(.L_17 - .L_16)
	.align		4
.L_16:
        /*0064*/ 	.word	index@(_ZN6thrust6detail7backend4cuda6detail23launch_closure_by_valueINS2_24unordered_reduce_closureINS0_15normal_iteratorINS_10device_ptrIyEEEEliNS6_INS7_IiEEEENS_4plusIiEEEEEEvT_)
        /*0068*/ 	.word	0x00000010


	//----- nvinfo : EIATTR_FRAME_SIZE
	.align		4
.L_17:
        /*006c*/ 	.byte	0x04, 0x11
        /*006e*/ 	.short	(.L_19 - .L_18)
	.align		4
.L_18:
        /*0070*/ 	.word	index@(_ZN6thrust6detail7backend4cuda6detail23launch_closure_by_valueINS2_24unordered_reduce_closureINS0_15normal_iteratorINS_10device_ptrIyEEEEliNS6_INS7_IiEEEENS_4plusIiEEEEEEvT_)
        /*0074*/ 	.word	0x00000000


	//----- nvinfo : EIATTR_REGCOUNT
	.align		4
.L_19:
        /*0078*/ 	.byte	0x04, 0x2f
        /*007a*/ 	.short	(.L_21 - .L_20)
	.align		4
.L_20:
        /*007c*/ 	.word	index@(_ZN6thrust6detail7backend4cuda6detail23launch_closure_by_valueINS2_24unordered_reduce_closureINS0_15normal_iteratorINS_10device_ptrIiEEEEliS9_NS_4plusIiEEEEEEvT_)
        /*0080*/ 	.word	0x00000010


	//----- nvinfo : EIATTR_FRAME_SIZE
	.align		4
.L_21:
        /*0084*/ 	.byte	0x04, 0x11
        /*0086*/ 	.short	(.L_23 - .L_22)
	.align		4
.L_22:
        /*0088*/ 	.word	index@(_ZN6thrust6detail7backend4cuda6detail23launch_closure_by_valueINS2_24unordered_reduce_closureINS0_15normal_iteratorINS_10device_ptrIiEEEEliS9_NS_4plusIiEEEEEEvT_)
        /*008c*/ 	.word	0x00000000


	//----- nvinfo : EIATTR_MIN_STACK_SIZE
	.align		4
.L_23:
        /*0090*/ 	.byte	0x04, 0x12
        /*0092*/ 	.short	(.L_25 - .L_24)
	.align		4
.L_24:
        /*0094*/ 	.word	index@(_ZN6thrust6detail7backend4cuda6detail23launch_closure_by_valueINS2_24unordered_reduce_closureINS0_15normal_iteratorINS_10device_ptrIiEEEEliS9_NS_4plusIiEEEEEEvT_)
        /*0098*/ 	.word	0x00000000


	//----- nvinfo : EIATTR_MIN_STACK_SIZE
	.align		4
.L_25:
        /*009c*/ 	.byte	0x04, 0x12
        /*009e*/ 	.short	(.L_27 - .L_26)
	.align		4
.L_26:
        /*00a0*/ 	.word	index@(_ZN6thrust6detail7backend4cuda6detail23launch_closure_by_valueINS2_24unordered_reduce_closureINS0_15normal_iteratorINS_10device_ptrIyEEEEliNS6_INS7_IiEEEENS_4plusIiEEEEEEvT_)
        /*00a4*/ 	.word	0x00000000


	//----- nvinfo : EIATTR_MIN_STACK_SIZE
	.align		4
.L_27:
        /*00a8*/ 	.byte	0x04, 0x12
        /*00aa*/ 	.short	(.L_29 - .L_28)
	.align		4
.L_28:
        /*00ac*/ 	.word	index@(_ZN6thrust6detail7backend4cuda6detail23launch_closure_by_valueINS2_18for_each_n_closureINS_12zip_iteratorINS_5tupleINS_17counting_iteratorIlNS_11use_defaultES9_lEENS0_15normal_iteratorINS_10device_ptrIyEEEENS_9null_typeESF_SF_SF_SF_SF_SF_SF_EEEEjNS0_30device_unary_transform_functorINS0_16sequence_functorIiEEEEEEEEvT_)
        /*00b0*/ 	.word	0x00000000


	//----- nvinfo : EIATTR_MIN_STACK_SIZE
	.align		4
.L_29:
        /*00b4*/ 	.byte	0x04, 0x12
        /*00b6*/ 	.short	(.L_31 - .L_30)
	.align		4
.L_30:
        /*00b8*/ 	.word	index@(_ZN6thrust6detail7backend4cuda6detail23launch_closure_by_valueINS2_18for_each_n_closureINS_12zip_iteratorINS_5tupleINS_17counting_iteratorIlNS_11use_defaultES9_lEENS0_15normal_iteratorINS_10device_ptrIyEEEENS_9null_typeESF_SF_SF_SF_SF_SF_SF_EEEElNS0_30device_unary_transform_functorINS0_16sequence_functorIiEEEEEEEEvT_)
        /*00bc*/ 	.word	0x00000000


	//----- nvinfo : EIATTR_MIN_STACK_SIZE
	.align		4
.L_31:
        /*00c0*/ 	.byte	0x04, 0x12
        /*00c2*/ 	.short	(.L_33 - .L_32)
	.align		4
.L_32:
        /*00c4*/ 	.word	index@(_ZN6thrust6detail7backend4cuda6detail23launch_closure_by_valueINS2_18for_each_n_closureINS0_15normal_iteratorINS_10device_ptrIyEEEEjNS0_23device_generate_functorINS0_12fill_functorIyEEEEEEEEvT_)
        /*00c8*/ 	.word	0x00000000


	//----- nvinfo : EIATTR_MIN_STACK_SIZE
	.align		4
.L_33:
        /*00cc*/ 	.byte	0x04, 0x12
        /*00ce*/ 	.short	(.L_35 - .L_34)
	.align		4
.L_34:
        /*00d0*/ 	.word	index@(_ZN6thrust6detail7backend4cuda6detail23launch_closure_by_valueINS2_18for_each_n_closureINS0_15normal_iteratorINS_10device_ptrIyEEEElNS0_23device_generate_functorINS0_12fill_functorIyEEEEEEEEvT_)
        /*00d4*/ 	.word	0x00000000
.L_35:


//--------------------- .nv.compat                --------------------------
	.section	.nv.compat,"",@"SHT_CUDA_COMPAT_INFO"
	.align	4
        /*0000*/ 	.byte	0x02, 0x09, 0x00, 0x00, 0x02, 0x02, 0x01, 0x00, 0x02, 0x05, 0x05, 0x00, 0x03, 0x07, 0x01, 0x01
        /*0010*/ 	.byte	0x02, 0x03, 0x00, 0x00, 0x02, 0x06, 0x01, 0x00, 0x04, 0x0b, 0x08, 0x00, 0x09, 0x00, 0x00, 0x00
        /*0020*/ 	.byte	0x00, 0x00, 0x00, 0x00


//--------------------- .nv.info._ZN6thrust6detail7backend4cuda6detail23launch_closure_by_valueINS2_24unordered_reduce_closureINS0_15normal_iteratorINS_10device_ptrIiEEEEliS9_NS_4plusIiEEEEEEvT_ --------------------------
	.section	.nv.info._ZN6thrust6detail7backend4cuda6detail23launch_closure_by_valueINS2_24unordered_reduce_closureINS0_15normal_iteratorINS_10device_ptrIiEEEEliS9_NS_4plusIiEEEEEEvT_,"",@"SHT_CUDA_INFO"
	.sectionflags	@""
	.align	4


	//----- nvinfo : EIATTR_CUDA_API_VERSION
	.align		4
        /*0000*/ 	.byte	0x04, 0x37
        /*0002*/ 	.short	(.L_37 - .L_36)
.L_36:
        /*0004*/ 	.word	0x00000082


	//----- nvinfo : EIATTR_KPARAM_INFO
	.align		4
.L_37:
        /*0008*/ 	.byte	0x04, 0x17
        /*000a*/ 	.short	(.L_39 - .L_38)
.L_38:
        /*000c*/ 	.word	0x00000000
        /*0010*/ 	.short	0x0000
        /*0012*/ 	.short	0x0000
        /*0014*/ 	.byte	0x00, 0xf0, 0xa1, 0x00


	//----- nvinfo : EIATTR_SPARSE_MMA_MASK
	.align		4
.L_39:
        /*0018*/ 	.byte	0x03, 0x50
        /*001a*/ 	.short	0x0000


	//----- nvinfo : EIATTR_MAXREG_COUNT
	.align		4
        /*001c*/ 	.byte	0x03, 0x1b
        /*001e*/ 	.short	0x00ff


	//----- nvinfo : EIATTR_NUM_BARRIERS
	.align		4
        /*0020*/ 	.byte	0x02, 0x4c
        /*0022*/ 	.byte	0x01
	.zero		1


	//----- nvinfo : EIATTR_MERCURY_ISA_VERSION
	.align		4
        /*0024*/ 	.byte	0x03, 0x5f
        /*0026*/ 	.short	0x0101


	//----- nvinfo : EIATTR_VRC_CTA_INIT_COUNT
	.align		4
        /*0028*/ 	.byte	0x02, 0x4a
	.zero		1
	.zero		1


	//----- nvinfo : EIATTR_EXIT_INSTR_OFFSETS
	.align		4
        /*002c*/ 	.byte	0x04, 0x1c
        /*002e*/ 	.short	(.L_41 - .L_40)


	//   ....[0]....
.L_40:
        /*0030*/ 	.word	0x00000670


	//   ....[1]....
        /*0034*/ 	.word	0x00000770


	//----- nvinfo : EIATTR_CRS_STACK_SIZE
	.align		4
.L_41:
        /*0038*/ 	.byte	0x04, 0x1e
        /*003a*/ 	.short	(.L_43 - .L_42)
.L_42:
        /*003c*/ 	.word	0x00000000


	//----- nvinfo : EIATTR_CBANK_PARAM_SIZE
	.align		4
.L_43:
        /*0040*/ 	.byte	0x03, 0x19
        /*0042*/ 	.short	0x0028


	//----- nvinfo : EIATTR_PARAM_CBANK
	.align		4
        /*0044*/ 	.byte	0x04, 0x0a
        /*0046*/ 	.short	(.L_45 - .L_44)
	.align		4
.L_44:
        /*0048*/ 	.word	index@(.nv.constant0._ZN6thrust6detail7backend4cuda6detail23launch_closure_by_valueINS2_24unordered_reduce_closureINS0_15normal_iteratorINS_10device_ptrIiEEEEliS9_NS_4plusIiEEEEEEvT_)
        /*004c*/ 	.short	0x0380
        /*004e*/ 	.short	0x0028


	//----- nvinfo : EIATTR_SW_WAR
	.align		4
.L_45:
        /*0050*/ 	.byte	0x04, 0x36
        /*0052*/ 	.short	(.L_47 - .L_46)
.L_46:
        /*0054*/ 	.word	0x00000008
.L_47:


//--------------------- .nv.info._ZN6thrust6detail7backend4cuda6detail23launch_closure_by_valueINS2_24unordered_reduce_closureINS0_15normal_iteratorINS_10device_ptrIyEEEEliNS6_INS7_IiEEEENS_4plusIiEEEEEEvT_ --------------------------
	.section	.nv.info._ZN6thrust6detail7backend4cuda6detail23launch_closure_by_valueINS2_24unordered_reduce_closureINS0_15normal_iteratorINS_10device_ptrIyEEEEliNS6_INS7_IiEEEENS_4plusIiEEEEEEvT_,"",@"SHT_CUDA_INFO"
	.sectionflags	@""
	.align	4


	//----- nvinfo : EIATTR_CUDA_API_VERSION
	.align		4
        /*0000*/ 	.byte	0x04, 0x37
        /*0002*/ 	.short	(.L_49 - .L_48)
.L_48:
        /*0004*/ 	.word	0x00000082


	//----- nvinfo : EIATTR_KPARAM_INFO
	.align		4
.L_49:
        /*0008*/ 	.byte	0x04, 0x17
        /*000a*/ 	.short	(.L_51 - .L_50)
.L_50:
        /*000c*/ 	.word	0x00000000
        /*0010*/ 	.short	0x0000
        /*0012*/ 	.short	0x0000
        /*0014*/ 	.byte	0x00, 0xf0, 0xa1, 0x00


	//----- nvinfo : EIATTR_SPARSE_MMA_MASK
	.align		4
.L_51:
        /*0018*/ 	.byte	0x03, 0x50
        /*001a*/ 	.short	0x0000


	//----- nvinfo : EIATTR_MAXREG_COUNT
	.align		4
        /*001c*/ 	.byte	0x03, 0x1b
        /*001e*/ 	.short	0x00ff


	//----- nvinfo : EIATTR_NUM_BARRIERS
	.align		4
        /*0020*/ 	.byte	0x02, 0x4c
        /*0022*/ 	.byte	0x01
	.zero		1


	//----- nvinfo : EIATTR_MERCURY_ISA_VERSION
	.align		4
        /*0024*/ 	.byte	0x03, 0x5f
        /*0026*/ 	.short	0x0101


	//----- nvinfo : EIATTR_VRC_CTA_INIT_COUNT
	.align		4
        /*0028*/ 	.byte	0x02, 0x4a
	.zero		1
	.zero		1


	//----- nvinfo : EIATTR_EXIT_INSTR_OFFSETS
	.align		4
        /*002c*/ 	.byte	0x04, 0x1c
        /*002e*/ 	.short	(.L_53 - .L_52)


	//   ....[0]....
.L_52:
        /*0030*/ 	.word	0x00000670


	//   ....[1]....
        /*0034*/ 	.word	0x00000770


	//----- nvinfo : EIATTR_CRS_STACK_SIZE
	.align		4
.L_53:
        /*0038*/ 	.byte	0x04, 0x1e
        /*003a*/ 	.short	(.L_55 - .L_54)
.L_54:
        /*003c*/ 	.word	0x00000000


	//----- nvinfo : EIATTR_CBANK_PARAM_SIZE
	.align		4
.L_55:
        /*0040*/ 	.byte	0x03, 0x19
        /*0042*/ 	.short	0x0028


	//----- nvinfo : EIATTR_PARAM_CBANK
	.align		4
        /*0044*/ 	.byte	0x04, 0x0a
        /*0046*/ 	.short	(.L_57 - .L_56)
	.align		4
.L_56:
        /*0048*/ 	.word	index@(.nv.constant0._ZN6thrust6detail7backend4cuda6detail23launch_closure_by_valueINS2_24unordered_reduce_closureINS0_15normal_iteratorINS_10device_ptrIyEEEEliNS6_INS7_IiEEEENS_4plusIiEEEEEEvT_)
        /*004c*/ 	.short	0x0380
        /*004e*/ 	.short	0x0028


	//----- nvinfo : EIATTR_SW_WAR
	.align		4
.L_57:
        /*0050*/ 	.byte	0x04, 0x36
        /*0052*/ 	.short	(.L_59 - .L_58)
.L_58:
        /*0054*/ 	.word	0x00000008
.L_59:


//--------------------- .nv.info._ZN6thrust6detail7backend4cuda6detail23launch_closure_by_valueINS2_18for_each_n_closureINS_12zip_iteratorINS_5tupleINS_17counting_iteratorIlNS_11use_defaultES9_lEENS0_15normal_iteratorINS_10device_ptrIyEEEENS_9null_typeESF_SF_SF_SF_SF_SF_SF_EEEEjNS0_30device_unary_transform_functorINS0_16sequence_functorIiEEEEEEEEvT_ --------------------------
	.section	.nv.info._ZN6thrust6detail7backend4cuda6detail23launch_closure_by_valueINS2_18for_each_n_closureINS_12zip_iteratorINS_5tupleINS_17counting_iteratorIlNS_11use_defaultES9_lEENS0_15normal_iteratorINS_10device_ptrIyEEEENS_9null_typeESF_SF_SF_SF_SF_SF_SF_EEEEjNS0_30device_unary_transform_functorINS0_16sequence_functorIiEEEEEEEEvT_,"",@"SHT_CUDA_INFO"
	.sectionflags	@""
	.align	4


	//----- nvinfo : EIATTR_CUDA_API_VERSION
	.align		4
        /*0000*/ 	.byte	0x04, 0x37
        /*0002*/ 	.short	(.L_61 - .L_60)
.L_60:
        /*0004*/ 	.word	0x00000082


	//----- nvinfo : EIATTR_KPARAM_INFO
	.align		4
.L_61:
        /*0008*/ 	.byte	0x04, 0x17
        /*000a*/ 	.short	(.L_63 - .L_62)
.L_62:
        /*000c*/ 	.word	0x00000000
        /*0010*/ 	.short	0x0000
        /*0012*/ 	.short	0x0000
        /*0014*/ 	.byte	0x00, 0xf0, 0x81, 0x00


	//----- nvinfo : EIATTR_SPARSE_MMA_MASK
	.align		4
.L_63:
        /*0018*/ 	.byte	0x03, 0x50
        /*001a*/ 	.short	0x0000


	//----- nvinfo : EIATTR_MAXREG_COUNT
	.align		4
        /*001c*/ 	.byte	0x03, 0x1b
        /*001e*/ 	.short	0x00ff


	//----- nvinfo : EIATTR_MERCURY_ISA_VERSION
	.align		4
        /*0020*/ 	.byte	0x03, 0x5f
        /*0022*/ 	.short	0x0101


	//----- nvinfo : EIATTR_VRC_CTA_INIT_COUNT
	.align		4
        /*0024*/ 	.byte	0x02, 0x4a
	.zero		1
	.zero		1


	//----- nvinfo : EIATTR_EXIT_INSTR_OFFSETS
	.align		4
        /*0028*/ 	.byte	0x04, 0x1c
        /*002a*/ 	.short	(.L_65 - .L_64)


	//   ....[0]....
.L_64:
        /*002c*/ 	.word	0x000000a0


	//   ....[1]....
        /*0030*/ 	.word	0x00000280


	//----- nvinfo : EIATTR_CRS_STACK_SIZE
	.align		4
.L_65:
        /*0034*/ 	.byte	0x04, 0x1e
        /*0036*/ 	.short	(.L_67 - .L_66)
.L_66:
        /*0038*/ 	.word	0x00000000


	//----- nvinfo : EIATTR_CBANK_PARAM_SIZE
	.align		4
.L_67:
        /*003c*/ 	.byte	0x03, 0x19
        /*003e*/ 	.short	0x0020


	//----- nvinfo : EIATTR_PARAM_CBANK
	.align		4
        /*0040*/ 	.byte	0x04, 0x0a
        /*0042*/ 	.short	(.L_69 - .L_68)
	.align		4
.L_68:
        /*0044*/ 	.word	index@(.nv.constant0._ZN6thrust6detail7backend4cuda6detail23launch_closure_by_valueINS2_18for_each_n_closureINS_12zip_iteratorINS_5tupleINS_17counting_iteratorIlNS_11use_defaultES9_lEENS0_15normal_iteratorINS_10device_ptrIyEEEENS_9null_typeESF_SF_SF_SF_SF_SF_SF_EEEEjNS0_30device_unary_transform_functorINS0_16sequence_functorIiEEEEEEEEvT_)
        /*0048*/ 	.short	0x0380
        /*004a*/ 	.short	0x0020


	//----- nvinfo : EIATTR_SW_WAR
	.align		4
.L_69:
        /*004c*/ 	.byte	0x04, 0x36
        /*004e*/ 	.short	(.L_71 - .L_70)
.L_70:
        /*0050*/ 	.word	0x00000008
.L_71:


//--------------------- .nv.info._ZN6thrust6detail7backend4cuda6detail23launch_closure_by_valueINS2_18for_each_n_closureINS_12zip_iteratorINS_5tupleINS_17counting_iteratorIlNS_11use_defaultES9_lEENS0_15normal_iteratorINS_10device_ptrIyEEEENS_9null_typeESF_SF_SF_SF_SF_SF_SF_EEEElNS0_30device_unary_transform_functorINS0_16sequence_functorIiEEEEEEEEvT_ --------------------------
	.section	.nv.info._ZN6thrust6detail7backend4cuda6detail23launch_closure_by_valueINS2_18for_each_n_closureINS_12zip_iteratorINS_5tupleINS_17counting_iteratorIlNS_11use_defaultES9_lEENS0_15normal_iteratorINS_10device_ptrIyEEEENS_9null_typeESF_SF_SF_SF_SF_SF_SF_EEEElNS0_30device_unary_transform_functorINS0_16sequence_functorIiEEEEEEEEvT_,"",@"SHT_CUDA_INFO"
	.sectionflags	@""
	.align	4


	//----- nvinfo : EIATTR_CUDA_API_VERSION
	.align		4
        /*0000*/ 	.byte	0x04, 0x37
        /*0002*/ 	.short	(.L_73 - .L_72)
.L_72:
        /*0004*/ 	.word	0x00000082


	//----- nvinfo : EIATTR_KPARAM_INFO
	.align		4
.L_73:
        /*0008*/ 	.byte	0x04, 0x17
        /*000a*/ 	.short	(.L_75 - .L_74)
.L_74:
        /*000c*/ 	.word	0x00000000
        /*0010*/ 	.short	0x0000
        /*0012*/ 	.short	0x0000
        /*0014*/ 	.byte	0x00, 0xf0, 0x81, 0x00


	//----- nvinfo : EIATTR_SPARSE_MMA_MASK
	.align		4
.L_75:
        /*0018*/ 	.byte	0x03, 0x50
        /*001a*/ 	.short	0x0000


	//----- nvinfo : EIATTR_MAXREG_COUNT
	.align		4
        /*001c*/ 	.byte	0x03, 0x1b
        /*001e*/ 	.short	0x00ff


	//----- nvinfo : EIATTR_MERCURY_ISA_VERSION
	.align		4
        /*0020*/ 	.byte	0x03, 0x5f
        /*0022*/ 	.short	0x0101


	//----- nvinfo : EIATTR_VRC_CTA_INIT_COUNT
	.align		4
        /*0024*/ 	.byte	0x02, 0x4a
	.zero		1
	.zero		1


	//----- nvinfo : EIATTR_EXIT_INSTR_OFFSETS
	.align		4
        /*0028*/ 	.byte	0x04, 0x1c
        /*002a*/ 	.short	(.L_77 - .L_76)


	//   ....[0]....
.L_76:
        /*002c*/ 	.word	0x000000b0


	//   ....[1]....
        /*0030*/ 	.word	0x000002b0


	//----- nvinfo : EIATTR_CRS_STACK_SIZE
	.align		4
.L_77:
        /*0034*/ 	.byte	0x04, 0x1e
        /*0036*/ 	.short	(.L_79 - .L_78)
.L_78:
        /*0038*/ 	.word	0x00000000


	//----- nvinfo : EIATTR_CBANK_PARAM_SIZE
	.align		4
.L_79:
        /*003c*/ 	.byte	0x03, 0x19
        /*003e*/ 	.short	0x0020


	//----- nvinfo : EIATTR_PARAM_CBANK
	.align		4
        /*0040*/ 	.byte	0x04, 0x0a
        /*0042*/ 	.short	(.L_81 - .L_80)
	.align		4
.L_80:
        /*0044*/ 	.word	index@(.nv.constant0._ZN6thrust6detail7backend4cuda6detail23launch_closure_by_valueINS2_18for_each_n_closureINS_12zip_iteratorINS_5tupleINS_17counting_iteratorIlNS_11use_defaultES9_lEENS0_15normal_iteratorINS_10device_ptrIyEEEENS_9null_typeESF_SF_SF_SF_SF_SF_SF_EEEElNS0_30device_unary_transform_functorINS0_16sequence_functorIiEEEEEEEEvT_)
        /*0048*/ 	.short	0x0380
        /*004a*/ 	.short	0x0020


	//----- nvinfo : EIATTR_SW_WAR
	.align		4
.L_81:
        /*004c*/ 	.byte	0x04, 0x36
        /*004e*/ 	.short	(.L_83 - .L_82)
.L_82:
        /*0050*/ 	.word	0x00000008
.L_83:


//--------------------- .nv.info._ZN6thrust6detail7backend4cuda6detail23launch_closure_by_valueINS2_18for_each_n_closureINS0_15normal_iteratorINS_10device_ptrIyEEEEjNS0_23device_generate_functorINS0_12fill_functorIyEEEEEEEEvT_ --------------------------
	.section	.nv.info._ZN6thrust6detail7backend4cuda6detail23launch_closure_by_valueINS2_18for_each_n_closureINS0_15normal_iteratorINS_10device_ptrIyEEEEjNS0_23device_generate_functorINS0_12fill_functorIyEEEEEEEEvT_,"",@"SHT_CUDA_INFO"
	.sectionflags	@""
	.align	4


	//----- nvinfo : EIATTR_CUDA_API_VERSION
	.align		4
        /*0000*/ 	.byte	0x04, 0x37
        /*0002*/ 	.short	(.L_85 - .L_84)
.L_84:
        /*0004*/ 	.word	0x00000082


	//----- nvinfo : EIATTR_KPARAM_INFO
	.align		4
.L_85:
        /*0008*/ 	.byte	0x04, 0x17
        /*000a*/ 	.short	(.L_87 - .L_86)
.L_86:
        /*000c*/ 	.word	0x00000000
        /*0010*/ 	.short	0x0000
        /*0012*/ 	.short	0x0000
        /*0014*/ 	.byte	0x00, 0xf0, 0x61, 0x00


	//----- nvinfo : EIATTR_SPARSE_MMA_MASK
	.align		4
.L_87:
        /*0018*/ 	.byte	0x03, 0x50
        /*001a*/ 	.short	0x0000


	//----- nvinfo : EIATTR_MAXREG_COUNT
	.align		4
        /*001c*/ 	.byte	0x03, 0x1b
        /*001e*/ 	.short	0x00ff


	//----- nvinfo : EIATTR_MERCURY_ISA_VERSION
	.align		4
        /*0020*/ 	.byte	0x03, 0x5f
        /*0022*/ 	.short	0x0101


	//----- nvinfo : EIATTR_VRC_CTA_INIT_COUNT
	.align		4
        /*0024*/ 	.byte	0x02, 0x4a
	.zero		1
	.zero		1


	//----- nvinfo : EIATTR_EXIT_INSTR_OFFSETS
	.align		4
        /*0028*/ 	.byte	0x04, 0x1c
        /*002a*/ 	.short	(.L_89 - .L_88)


	//   ....[0]....
.L_88:
        /*002c*/ 	.word	0x000000a0


	//   ....[1]....
        /*0030*/ 	.word	0x000001e0


	//----- nvinfo : EIATTR_CRS_STACK_SIZE
	.align		4
.L_89:
        /*0034*/ 	.byte	0x04, 0x1e
        /*0036*/ 	.short	(.L_91 - .L_90)
.L_90:
        /*0038*/ 	.word	0x00000000


	//----- nvinfo : EIATTR_CBANK_PARAM_SIZE
	.align		4
.L_91:
        /*003c*/ 	.byte	0x03, 0x19
        /*003e*/ 	.short	0x0018


	//----- nvinfo : EIATTR_PARAM_CBANK
	.align		4
        /*0040*/ 	.byte	0x04, 0x0a
        /*0042*/ 	.short	(.L_93 - .L_92)
	.align		4
.L_92:
        /*0044*/ 	.word	index@(.nv.constant0._ZN6thrust6detail7backend4cuda6detail23launch_closure_by_valueINS2_18for_each_n_closureINS0_15normal_iteratorINS_10device_ptrIyEEEEjNS0_23device_generate_functorINS0_12fill_functorIyEEEEEEEEvT_)
        /*0048*/ 	.short	0x0380
        /*004a*/ 	.short	0x0018


	//----- nvinfo : EIATTR_SW_WAR
	.align		4
.L_93:
        /*004c*/ 	.byte	0x04, 0x36
        /*004e*/ 	.short	(.L_95 - .L_94)
.L_94:
        /*0050*/ 	.word	0x00000008
.L_95:


//--------------------- .nv.info._ZN6thrust6detail7backend4cuda6detail23launch_closure_by_valueINS2_18for_each_n_closureINS0_15normal_iteratorINS_10device_ptrIyEEEElNS0_23device_generate_functorINS0_12fill_functorIyEEEEEEEEvT_ --------------------------
	.section	.nv.info._ZN6thrust6detail7backend4cuda6detail23launch_closure_by_valueINS2_18for_each_n_closureINS0_15normal_iteratorINS_10device_ptrIyEEEElNS0_23device_generate_functorINS0_12fill_functorIyEEEEEEEEvT_,"",@"SHT_CUDA_INFO"
	.sectionflags	@""
	.align	4


	//----- nvinfo : EIATTR_CUDA_API_VERSION
	.align		4
        /*0000*/ 	.byte	0x04, 0x37
        /*0002*/ 	.short	(.L_97 - .L_96)
.L_96:
        /*0004*/ 	.word	0x00000082


	//----- nvinfo : EIATTR_KPARAM_INFO
	.align		4
.L_97:
        /*0008*/ 	.byte	0x04, 0x17
        /*000a*/ 	.short	(.L_99 - .L_98)
.L_98:
        /*000c*/ 	.word	0x00000000
        /*0010*/ 	.short	0x0000
        /*0012*/ 	.short	0x0000
        /*0014*/ 	.byte	0x00, 0xf0, 0x61, 0x00


	//----- nvinfo : EIATTR_SPARSE_MMA_MASK
	.align		4
.L_99:
        /*0018*/ 	.byte	0x03, 0x50
        /*001a*/ 	.short	0x0000


	//----- nvinfo : EIATTR_MAXREG_COUNT
	.align		4
        /*001c*/ 	.byte	0x03, 0x1b
        /*001e*/ 	.short	0x00ff


	//----- nvinfo : EIATTR_MERCURY_ISA_VERSION
	.align		4
        /*0020*/ 	.byte	0x03, 0x5f
        /*0022*/ 	.short	0x0101


	//----- nvinfo : EIATTR_VRC_CTA_INIT_COUNT
	.align		4
        /*0024*/ 	.byte	0x02, 0x4a
	.zero		1
	.zero		1


	//----- nvinfo : EIATTR_EXIT_INSTR_OFFSETS
	.align		4
        /*0028*/ 	.byte	0x04, 0x1c
        /*002a*/ 	.short	(.L_101 - .L_100)


	//   ....[0]....
.L_100:
        /*002c*/ 	.word	0x000000e0


	//   ....[1]....
        /*0030*/ 	.word	0x00000220


	//----- nvinfo : EIATTR_CRS_STACK_SIZE
	.align		4
.L_101:
        /*0034*/ 	.byte	0x04, 0x1e
        /*0036*/ 	.short	(.L_103 - .L_102)
.L_102:
        /*0038*/ 	.word	0x00000000


	//----- nvinfo : EIATTR_CBANK_PARAM_SIZE
	.align		4
.L_103:
        /*003c*/ 	.byte	0x03, 0x19
        /*003e*/ 	.short	0x0018


	//----- nvinfo : EIATTR_PARAM_CBANK
	.align		4
        /*0040*/ 	.byte	0x04, 0x0a
        /*0042*/ 	.short	(.L_105 - .L_104)
	.align		4
.L_104:
        /*0044*/ 	.word	index@(.nv.constant0._ZN6thrust6detail7backend4cuda6detail23launch_closure_by_valueINS2_18for_each_n_closureINS0_15normal_iteratorINS_10device_ptrIyEEEElNS0_23device_generate_functorINS0_12fill_functorIyEEEEEEEEvT_)
        /*0048*/ 	.short	0x0380
        /*004a*/ 	.short	0x0018


	//----- nvinfo : EIATTR_SW_WAR
	.align		4
.L_105:
        /*004c*/ 	.byte	0x04, 0x36
        /*004e*/ 	.short	(.L_107 - .L_106)
.L_106:
        /*0050*/ 	.word	0x00000008
.L_107:


//--------------------- .nv.callgraph             --------------------------
	.section	.nv.callgraph,"",@"SHT_CUDA_CALLGRAPH"
	.align	4
	.sectionentsize	8
	.align		4
        /*0000*/ 	.word	0x00000000
	.align		4
        /*0004*/ 	.word	0xffffffff
	.align		4
        /*0008*/ 	.word	0x00000000
	.align		4
        /*000c*/ 	.word	0xfffffffe
	.align		4
        /*0010*/ 	.word	0x00000000
	.align		4
        /*0014*/ 	.word	0xfffffffd
	.align		4
        /*0018*/ 	.word	0x00000000
	.align		4
        /*001c*/ 	.word	0xfffffffc


//--------------------- .text._ZN6thrust6detail7backend4cuda6detail23launch_closure_by_valueINS2_24unordered_reduce_closureINS0_15normal_iteratorINS_10device_ptrIiEEEEliS9_NS_4plusIiEEEEEEvT_ --------------------------
	.section	.text._ZN6thrust6detail7backend4cuda6detail23launch_closure_by_valueINS2_24unordered_reduce_closureINS0_15normal_iteratorINS_10device_ptrIiEEEEliS9_NS_4plusIiEEEEEEvT_,"ax",@progbits
	.align	128
.text._ZN6thrust6detail7backend4cuda6detail23launch_closure_by_valueINS2_24unordered_reduce_closureINS0_15normal_iteratorINS_10device_ptrIiEEEEliS9_NS_4plusIiEEEEEEvT_:
        .type           _ZN6thrust6detail7backend4cuda6detail23launch_closure_by_valueINS2_24unordered_reduce_closureINS0_15normal_iteratorINS_10device_ptrIiEEEEliS9_NS_4plusIiEEEEEEvT_,@function
        .size           _ZN6thrust6detail7backend4cuda6detail23launch_closure_by_valueINS2_24unordered_reduce_closureINS0_15normal_iteratorINS_10device_ptrIiEEEEliS9_NS_4plusIiEEEEEEvT_,(.L_x_32 - _ZN6thrust6detail7backend4cuda6detail23launch_closure_by_valueINS2_24unordered_reduce_closureINS0_15normal_iteratorINS_10device_ptrIiEEEEliS9_NS_4plusIiEEEEEEvT_)
        .other          _ZN6thrust6detail7backend4cuda6detail23launch_closure_by_valueINS2_24unordered_reduce_closureINS0_15normal_iteratorINS_10device_ptrIiEEEEliS9_NS_4plusIiEEEEEEvT_,@"STO_CUDA_ENTRY STV_DEFAULT"
_ZN6thrust6detail7backend4cuda6detail23launch_closure_by_valueINS2_24unordered_reduce_closureINS0_15normal_iteratorINS_10device_ptrIiEEEEliS9_NS_4plusIiEEEEEEvT_:
[----:B------:R-:W-:Y:S01]  /*0000*/  LDC R1, c[0x0][0x37c] ;  /* 0x0000df00ff017b82 */ /* 0x000fe20000000800 */
[----:B------:R-:W0:Y:S07]  /*0010*/  S2R R0, SR_TID.X ;  /* 0x0000000000007919 */ /* 0x000e2e0000002100 */
[----:B------:R-:W1:Y:S01]  /*0020*/  S2UR UR5, SR_CTAID.X ;  /* 0x00000000000579c3 */ /* 0x000e620000002500 */
[----:B------:R-:W2:Y:S01]  /*0030*/  LDCU.64 UR10, c[0x0][0x358] ;  /* 0x00006b00ff0a77ac */ /* 0x000ea20008000a00 */
[----:B------:R-:W-:Y:S01]  /*0040*/  UMOV UR4, URZ ;  /* 0x000000ff00047c82 */ /* 0x000fe20008000000 */
[----:B------:R-:W3:Y:S05]  /*0050*/  LDCU.64 UR6, c[0x0][0x388] ;  /* 0x00007100ff0677ac */ /* 0x000eea0008000a00 */
[----:B------:R-:W4:Y:S08]  /*0060*/  LDC R2, c[0x0][0x370] ;  /* 0x0000dc00ff027b82 */ /* 0x000f300000000800 */
[----:B------:R-:W2:Y:S08]  /*0070*/  LDC R3, c[0x0][0x360] ;  /* 0x0000d800ff037b82 */ /* 0x000eb00000000800 */
[----:B------:R-:W3:Y:S01]  /*0080*/  LDC.64 R4, c[0x0][0x380] ;  /* 0x0000e000ff047b82 */ /* 0x000ee20000000a00 */
[----:B-1----:R-:W-:Y:S01]  /*0090*/  ULOP3.LUT UR5, UR5, 0xffff, URZ, 0xc0, !UPT ;  /* 0x0000ffff05057892 */ /* 0x002fe2000f8ec0ff */
[----:B0-----:R-:W-:-:S02]  /*00a0*/  LOP3.LUT R0, R0, 0xffff, RZ, 0xc0, !PT ;  /* 0x0000ffff00007812 */ /* 0x001fc400078ec0ff */
[----:B--2---:R-:W-:-:S05]  /*00b0*/  LOP3.LUT R3, R3, 0xffff, RZ, 0xc0, !PT ;  /* 0x0000ffff03037812 */ /* 0x004fca00078ec0ff */
[----:B------:R-:W-:-:S04]  /*00c0*/  IMAD R8, R3, UR5, R0 ;  /* 0x0000000503087c24 */ /* 0x000fc8000f8e0200 */
[----:B---3--:R-:W-:-:S04]  /*00d0*/  IMAD.WIDE.U32 R4, R8, 0x4, R4 ;  /* 0x0000000408047825 */ /* 0x008fc800078e0004 */
[----:B------:R-:W-:-:S05]  /*00e0*/  VIADD R5, R5, UR4 ;  /* 0x0000000405057c36 */ /* 0x000fca0008000000 */
[----:B------:R0:W5:Y:S01]  /*00f0*/  LDG.E R6, desc[UR10][R4.64] ;  /* 0x0000000a04067981 */ /* 0x000162000c1e1900 */
[----:B----4-:R-:W-:Y:S01]  /*0100*/  LOP3.LUT R2, R2, 0xffff, RZ, 0xc0, !PT ;  /* 0x0000ffff02027812 */ /* 0x010fe200078ec0ff */
[----:B------:R-:W-:Y:S04]  /*0110*/  BSSY.RECONVERGENT B0, `(.L_x_0) ;  /* 0x0000014000007945 */ /* 0x000fe80003800200 */
[----:B------:R-:W-:-:S05]  /*0120*/  IMAD R7, R2, R3, RZ ;  /* 0x0000000302077224 */ /* 0x000fca00078e02ff */
[----:B------:R-:W-:-:S04]  /*0130*/  IADD3 R10, P1, PT, R7, R8, RZ ;  /* 0x00000008070a7210 */ /* 0x000fc80007f3e0ff */
[----:B------:R-:W-:Y:S01]  /*0140*/  ISETP.GE.U32.AND P0, PT, R10, UR6, PT ;  /* 0x000000060a007c0c */ /* 0x000fe2000bf06070 */
[----:B------:R-:W-:-:S05]  /*0150*/  IMAD.X R12, RZ, RZ, RZ, P1 ;  /* 0x000000ffff0c7224 */ /* 0x000fca00008e06ff */
[----:B------:R-:W-:-:S13]  /*0160*/  ISETP.GE.AND.EX P0, PT, R12, UR7, PT, P0 ;  /* 0x000000070c007c0c */ /* 0x000fda000bf06300 */
[----:B0-----:R-:W-:Y:S05]  /*0170*/  @P0 BRA `(.L_x_1) ;  /* 0x0000000000340947 */ /* 0x001fea0003800000 */
[----:B------:R-:W-:-:S04]  /*0180*/  IMAD.WIDE.U32 R4, R7, 0x4, R4 ;  /* 0x0000000407047825 */ /* 0x000fc800078e0004 */
[----:B------:R-:W-:-:S04]  /*0190*/  IMAD.MOV.U32 R13, RZ, RZ, RZ ;  /* 0x000000ffff0d7224 */ /* 0x000fc800078e00ff */
[----:B------:R-:W-:-:S07]  /*01a0*/  IMAD.IADD R5, R5, 0x1, R13 ;  /* 0x0000000105057824 */ /* 0x000fce00078e020d */
.L_x_2:
[----:B------:R0:W2:Y:S01]  /*01b0*/  LDG.E R11, desc[UR10][R4.64] ;  /* 0x0000000a040b7981 */ /* 0x0000a2000c1e1900 */
[C---:B------:R-:W-:Y:S01]  /*01c0*/  IADD3 R10, P0, PT, R7.reuse, R10, RZ ;  /* 0x0000000a070a7210 */ /* 0x040fe20007f1e0ff */
[----:B------:R-:W-:-:S04]  /*01d0*/  IMAD.WIDE.U32 R8, R7, 0x4, R4 ;  /* 0x0000000407087825 */ /* 0x000fc800078e0004 */
[----:B------:R-:W-:Y:S01]  /*01e0*/  IMAD.X R12, RZ, RZ, R12, P0 ;  /* 0x000000ffff0c7224 */ /* 0x000fe200000e060c */
[----:B------:R-:W-:Y:S02]  /*01f0*/  ISETP.GE.U32.AND P0, PT, R10, UR6, PT ;  /* 0x000000060a007c0c */ /* 0x000fe4000bf06070 */
[----:B0-----:R-:W-:Y:S01]  /*0200*/  IADD3 R5, PT, PT, R13, R9, RZ ;  /* 0x000000090d057210 */ /* 0x001fe20007ffe0ff */
[----:B------:R-:W-:Y:S01]  /*0210*/  IMAD.MOV.U32 R4, RZ, RZ, R8 ;  /* 0x000000ffff047224 */ /* 0x000fe200078e0008 */
[----:B------:R-:W-:Y:S01]  /*0220*/  ISETP.GE.AND.EX P0, PT, R12, UR7, PT, P0 ;  /* 0x000000070c007c0c */ /* 0x000fe2000bf06300 */
[----:B--2--5:R-:W-:-:S12]  /*0230*/  IMAD.IADD R6, R11, 0x1, R6 ;  /* 0x000000010b067824 */ /* 0x024fd800078e0206 */
[----:B------:R-:W-:Y:S05]  /*0240*/  @!P0 BRA `(.L_x_2) ;  /* 0xfffffffc00d88947 */ /* 0x000fea000383ffff */
.L_x_1:
[----:B------:R-:W-:Y:S05]  /*0250*/  BSYNC.RECONVERGENT B0 ;  /* 0x0000000000007941 */ /* 0x000fea0003800200 */
.L_x_0:
[----:B------:R-:W0:Y:S01]  /*0260*/  LDCU UR7, c[0x0][0x3a4] ;  /* 0x00007480ff0777ac */ /* 0x000e220008000800 */
[----:B------:R-:W1:Y:S01]  /*0270*/  S2UR UR6, SR_CgaCtaId ;  /* 0x00000000000679c3 */ /* 0x000e620000008800 */
[----:B------:R-:W-:Y:S01]  /*0280*/  UMOV UR4, 0x400 ;  /* 0x0000040000047882 */ /* 0x000fe20000000000 */
[----:B0-----:R-:W-:Y:S02]  /*0290*/  ISETP.GE.U32.AND P0, PT, R0, UR7, PT ;  /* 0x0000000700007c0c */ /* 0x001fe4000bf06070 */
[----:B------:R-:W-:Y:S01]  /*02a0*/  ISETP.GT.U32.AND P1, PT, R3, UR7, PT ;  /* 0x0000000703007c0c */ /* 0x000fe2000bf24070 */
[----:B-1----:R-:W-:-:S10]  /*02b0*/  ULEA UR4, UR6, UR4, 0x18 ;  /* 0x0000000406047291 */ /* 0x002fd4000f8ec0ff */
[----:B------:R-:W-:Y:S01]  /*02c0*/  @!P0 LEA R5, R0, UR4, 0x2 ;  /* 0x0000000400058c11 */ /* 0x000fe2000f8e10ff */
[----:B------:R-:W-:-:S04]  /*02d0*/  IMAD.U32 R4, RZ, RZ, UR4 ;  /* 0x00000004ff047e24 */ /* 0x000fc8000f8e00ff */
[----:B-----5:R0:W-:Y:S02]  /*02e0*/  @!P0 STS [R5], R6 ;  /* 0x0000000605008388 */ /* 0x0201e40000000800 */
[----:B0-----:R-:W-:Y:S01]  /*02f0*/  IMAD.MOV.U32 R5, RZ, RZ, RZ ;  /* 0x000000ffff057224 */ /* 0x001fe200078e00ff */
[----:B------:R-:W-:Y:S06]  /*0300*/  @!P1 BRA `(.L_x_3) ;  /* 0x0000000000409947 */ /* 0x000fec0003800000 */
[----:B------:R-:W0:Y:S01]  /*0310*/  LDCU UR6, c[0x0][0x3a4] ;  /* 0x00007480ff0677ac */ /* 0x000e220008000800 */
[----:B------:R-:W1:Y:S01]  /*0320*/  LDCU UR4, c[0x0][0x3a4] ;  /* 0x00007480ff0477ac */ /* 0x000e620008000800 */
[----:B------:R-:W-:-:S12]  /*0330*/  UIADD3 UR8, UPT, UPT, UR7, UR7, URZ ;  /* 0x0000000707087290 */ /* 0x000fd8000fffe0ff */
.L_x_4:
[----:B------:R-:W-:Y:S01]  /*0340*/  BAR.SYNC.DEFER_BLOCKING 0x0 ;  /* 0x0000000000007b1d */ /* 0x000fe20000010000 */
[----:B0-----:R-:W-:-:S04]  /*0350*/  ISETP.GE.U32.AND P0, PT, R0, UR6, PT ;  /* 0x0000000600007c0c */ /* 0x001fc8000bf06070 */
[----:B------:R-:W-:Y:S01]  /*0360*/  ISETP.LT.U32.AND P0, PT, R0, UR8, P0 ;  /* 0x0000000800007c0c */ /* 0x000fe20008701070 */
[----:B-1----:R-:W-:Y:S02]  /*0370*/  UMOV UR7, UR4 ;  /* 0x0000000400077c82 */ /* 0x002fe40008000000 */
[----:B------:R-:W-:-:S10]  /*0380*/  UIADD3 UR8, UPT, UPT, UR8, UR7, URZ ;  /* 0x0000000708087290 */ /* 0x000fd4000fffe0ff */
[----:B------:R-:W-:Y:S01]  /*0390*/  @P0 IADD3 R7, PT, PT, R0, -UR6, RZ ;  /* 0x8000000600070c10 */ /* 0x000fe2000fffe0ff */
[----:B------:R-:W-:-:S04]  /*03a0*/  UIADD3 UR6, UPT, UPT, UR6, UR7, URZ ;  /* 0x0000000706067290 */ /* 0x000fc8000fffe0ff */
[----:B------:R-:W-:-:S05]  /*03b0*/  @P0 IMAD R7, R7, 0x4, R4 ;  /* 0x0000000407070824 */ /* 0x000fca00078e0204 */
[----:B------:R-:W0:Y:S02]  /*03c0*/  @P0 LDS R9, [R7] ;  /* 0x0000000007090984 */ /* 0x000e240000000800 */
[----:B0-----:R-:W-:-:S05]  /*03d0*/  @P0 IMAD.IADD R8, R9, 0x1, R6 ;  /* 0x0000000109080824 */ /* 0x001fca00078e0206 */
[----:B------:R2:W-:Y:S01]  /*03e0*/  @P0 STS [R7], R8 ;  /* 0x0000000807000388 */ /* 0x0005e20000000800 */
[----:B------:R-:W-:-:S13]  /*03f0*/  ISETP.LE.U32.AND P0, PT, R3, UR6, PT ;  /* 0x0000000603007c0c */ /* 0x000fda000bf03070 */
[----:B--2---:R-:W-:Y:S05]  /*0400*/  @!P0 BRA `(.L_x_4) ;  /* 0xfffffffc00cc8947 */ /* 0x004fea000383ffff */
.L_x_3:
[----:B------:R-:W-:Y:S01]  /*0410*/  VIMNMX.U32 R8, PT, PT, R3, UR7, PT ;  /* 0x0000000703087c48 */ /* 0x000fe2000bfe0000 */
[----:B------:R-:W-:Y:S03]  /*0420*/  BAR.SYNC.DEFER_BLOCKING 0x0 ;  /* 0x0000000000007b1d */ /* 0x000fe60000010000 */
[----:B------:R-:W-:-:S13]  /*0430*/  ISETP.GT.U32.AND P0, PT, R8, R3, PT ;  /* 0x000000030800720c */ /* 0x000fda0003f04070 */
[----:B------:R-:W-:Y:S05]  /*0440*/  @!P0 BRA `(.L_x_5) ;  /* 0x0000000000488947 */ /* 0x000fea0003800000 */
[----:B------:R-:W-:Y:S01]  /*0450*/  IMAD.IADD R7, R3, 0x1, R0 ;  /* 0x0000000103077824 */ /* 0x000fe200078e0200 */
[----:B------:R-:W-:Y:S04]  /*0460*/  BSSY.RECONVERGENT B0, `(.L_x_6) ;  /* 0x000000f000007945 */ /* 0x000fe80003800200 */
[----:B------:R-:W-:-:S13]  /*0470*/  ISETP.GE.U32.AND P0, PT, R7, R8, PT ;  /* 0x000000080700720c */ /* 0x000fda0003f06070 */
[----:B------:R-:W-:Y:S05]  /*0480*/  @P0 BRA `(.L_x_7) ;  /* 0x0000000000300947 */ /* 0x000fea0003800000 */
[--C-:B------:R-:W-:Y:S01]  /*0490*/  IMAD R13, R0, 0x4, R4.reuse ;  /* 0x00000004000d7824 */ /* 0x100fe200078e0204 */
[----:B------:R-:W-:Y:S01]  /*04a0*/  MOV R9, R7 ;  /* 0x0000000700097202 */ /* 0x000fe20000000f00 */
[----:B------:R-:W-:-:S03]  /*04b0*/  IMAD.WIDE.U32 R6, R7, 0x4, R4 ;  /* 0x0000000407067825 */ /* 0x000fc600078e0004 */
[----:B------:R0:W1:Y:S04]  /*04c0*/  LDS R10, [R13] ;  /* 0x000000000d0a7984 */ /* 0x0000680000000800 */
.L_x_8:
[--C-:B------:R-:W-:Y:S02]  /*04d0*/  IMAD.MOV.U32 R11, RZ, RZ, R6.reuse ;  /* 0x000000ffff0b7224 */ /* 0x100fe400078e0006 */
[C---:B------:R-:W-:Y:S02]  /*04e0*/  IMAD.IADD R9, R3.reuse, 0x1, R9 ;  /* 0x0000000103097824 */ /* 0x040fe400078e0209 */
[----:B------:R-:W-:Y:S02]  /*04f0*/  IMAD.WIDE.U32 R6, R3, 0x4, R6 ;  /* 0x0000000403067825 */ /* 0x000fe400078e0006 */
[----:B------:R-:W1:Y:S01]  /*0500*/  LDS R11, [R11] ;  /* 0x000000000b0b7984 */ /* 0x000e620000000800 */
[----:B------:R-:W-:Y:S01]  /*0510*/  ISETP.GT.U32.AND P0, PT, R8, R9, PT ;  /* 0x000000090800720c */ /* 0x000fe20003f04070 */
[----:B-12---:R-:W-:-:S05]  /*0520*/  IMAD.IADD R10, R11, 0x1, R10 ;  /* 0x000000010b0a7824 */ /* 0x006fca00078e020a */
[----:B------:R2:W-:Y:S07]  /*0530*/  STS [R13], R10 ;  /* 0x0000000a0d007388 */ /* 0x0005ee0000000800 */
[----:B------:R-:W-:Y:S05]  /*0540*/  @P0 BRA `(.L_x_8) ;  /* 0xfffffffc00e00947 */ /* 0x000fea000383ffff */
.L_x_7:
[----:B------:R-:W-:Y:S05]  /*0550*/  BSYNC.RECONVERGENT B0 ;  /* 0x0000000000007941 */ /* 0x000fea0003800200 */
.L_x_6:
[----:B------:R-:W-:Y:S06]  /*0560*/  BAR.SYNC.DEFER_BLOCKING 0x0 ;  /* 0x0000000000007b1d */ /* 0x000fec0000010000 */
.L_x_5:
[----:B------:R-:W-:Y:S02]  /*0570*/  ISETP.GT.U32.AND P1, PT, R8, 0x1, PT ;  /* 0x000000010800780c */ /* 0x000fe40003f24070 */
[----:B------:R-:W-:-:S11]  /*0580*/  ISETP.NE.U32.AND P0, PT, R0, RZ, PT ;  /* 0x000000ff0000720c */ /* 0x000fd60003f05070 */
[----:B------:R-:W-:Y:S05]  /*0590*/  @!P1 BRA `(.L_x_9) ;  /* 0x0000000000349947 */ /* 0x000fea0003800000 */
.L_x_10:
[----:B------:R-:W-:-:S04]  /*05a0*/  SHF.R.U32.HI R7, RZ, 0x1, R8 ;  /* 0x00000001ff077819 */ /* 0x000fc80000011608 */
[----:B------:R-:W-:-:S13]  /*05b0*/  ISETP.GT.U32.AND P1, PT, R7, R0, PT ;  /* 0x000000000700720c */ /* 0x000fda0003f24070 */
[----:B------:R-:W-:Y:S01]  /*05c0*/  @P1 IADD3 R3, PT, PT, R8, -0x1, -R0 ;  /* 0xffffffff08031810 */ /* 0x000fe20007ffe800 */
[----:B--2---:R-:W-:Y:S02]  /*05d0*/  @P1 IMAD R10, R0, 0x4, R4 ;  /* 0x00000004000a1824 */ /* 0x004fe400078e0204 */
[----:B------:R-:W-:Y:S01]  /*05e0*/  IMAD.IADD R8, R8, 0x1, -R7 ;  /* 0x0000000108087824 */ /* 0x000fe200078e0a07 */
[----:B------:R-:W-:Y:S02]  /*05f0*/  @P1 LEA R6, R3, R4, 0x2 ;  /* 0x0000000403061211 */ /* 0x000fe400078e10ff */
[----:B------:R-:W-:Y:S04]  /*0600*/  @P1 LDS R3, [R10] ;  /* 0x000000000a031984 */ /* 0x000fe80000000800 */
[----:B------:R-:W1:Y:S02]  /*0610*/  @P1 LDS R6, [R6] ;  /* 0x0000000006061984 */ /* 0x000e640000000800 */
[----:B-1----:R-:W-:-:S05]  /*0620*/  @P1 IMAD.IADD R3, R3, 0x1, R6 ;  /* 0x0000000103031824 */ /* 0x002fca00078e0206 */
[----:B------:R1:W-:Y:S01]  /*0630*/  @P1 STS [R10], R3 ;  /* 0x000000030a001388 */ /* 0x0003e20000000800 */
[----:B------:R-:W-:Y:S01]  /*0640*/  BAR.SYNC.DEFER_BLOCKING 0x0 ;  /* 0x0000000000007b1d */ /* 0x000fe20000010000 */
[----:B------:R-:W-:-:S13]  /*0650*/  ISETP.GT.U32.AND P1, PT, R8, 0x1, PT ;  /* 0x000000010800780c */ /* 0x000fda0003f24070 */
[----:B-1----:R-:W-:Y:S05]  /*0660*/  @P1 BRA `(.L_x_10) ;  /* 0xfffffffc00cc1947 */ /* 0x002fea000383ffff */
.L_x_9:
[----:B------:R-:W-:Y:S05]  /*0670*/  @P0 EXIT ;  /* 0x000000000000094d */ /* 0x000fea0003800000 */
[----:B------:R-:W1:Y:S01]  /*0680*/  S2UR UR6, SR_CgaCtaId ;  /* 0x00000000000679c3 */ /* 0x000e620000008800 */
[----:B------:R-:W-:Y:S01]  /*0690*/  UMOV UR4, 0x400 ;  /* 0x0000040000047882 */ /* 0x000fe20000000000 */
[----:B------:R-:W-:-:S06]  /*06a0*/  ISETP.NE.U32.AND P0, PT, R2, 0x1, PT ;  /* 0x000000010200780c */ /* 0x000fcc0003f05070 */
[----:B------:R-:W3:Y:S01]  /*06b0*/  LDC R0, c[0x0][0x390] ;  /* 0x0000e400ff007b82 */ /* 0x000ee20000000800 */
[----:B-1----:R-:W-:Y:S01]  /*06c0*/  ULEA UR4, UR6, UR4, 0x18 ;  /* 0x0000000406047291 */ /* 0x002fe2000f8ec0ff */
[----:B------:R-:W1:Y:S08]  /*06d0*/  LDCU.64 UR6, c[0x0][0x398] ;  /* 0x00007300ff0677ac */ /* 0x000e700008000a00 */
[----:B------:R-:W3:Y:S01]  /*06e0*/  LDS R5, [UR4] ;  /* 0x00000004ff057984 */ /* 0x000ee20008000800 */
[----:B------:R-:W-:Y:S01]  /*06f0*/  UMOV UR4, URZ ;  /* 0x000000ff00047c82 */ /* 0x000fe20008000000 */
[----:B-1----:R-:W-:-:S04]  /*0700*/  UIMAD.WIDE.U32 UR6, UR5, 0x4, UR6 ;  /* 0x00000004050678a5 */ /* 0x002fc8000f8e0006 */
[----:B------:R-:W-:Y:S02]  /*0710*/  UIADD3 UR4, UPT, UPT, UR7, UR4, URZ ;  /* 0x0000000407047290 */ /* 0x000fe4000fffe0ff */
[----:B------:R-:W-:Y:S01]  /*0720*/  MOV R3, UR7 ;  /* 0x0000000700037c02 */ /* 0x000fe20008000f00 */
[----:B------:R-:W-:-:S03]  /*0730*/  IMAD.U32 R2, RZ, RZ, UR6 ;  /* 0x00000006ff027e24 */ /* 0x000fc6000f8e00ff */
[----:B------:R-:W-:Y:S02]  /*0740*/  IMAD.U32 R3, RZ, RZ, UR4 ;  /* 0x00000004ff037e24 */ /* 0x000fe4000f8e00ff */
[----:B---3--:R-:W-:-:S05]  /*0750*/  @!P0 IMAD.IADD R5, R5, 0x1, R0 ;  /* 0x0000000105058824 */ /* 0x008fca00078e0200 */
[----:B------:R-:W-:Y:S01]  /*0760*/  STG.E desc[UR10][R2.64], R5 ;  /* 0x0000000502007986 */ /* 0x000fe2000c10190a */
[----:B------:R-:W-:Y:S05]  /*0770*/  EXIT ;  /* 0x000000000000794d */ /* 0x000fea0003800000 */
.L_x_11:
[----:B------:R-:W-:-:S00]  /*0780*/  BRA `(.L_x_11) ;  /* 0xfffffffc00fc7947 */ /* 0x000fc0000383ffff */
[----:B------:R-:W-:-:S00]  /*0790*/  NOP ;  /* 0x0000000000007918 */ /* 0x000fc00000000000 */
        /* <DEDUP_REMOVED lines=14> */
.L_x_32:


//--------------------- .text._ZN6thrust6detail7backend4cuda6detail23launch_closure_by_valueINS2_24unordered_reduce_closureINS0_15normal_iteratorINS_10device_ptrIyEEEEliNS6_INS7_IiEEEENS_4plusIiEEEEEEvT_ --------------------------
	.section	.text._ZN6thrust6detail7backend4cuda6detail23launch_closure_by_valueINS2_24unordered_reduce_closureINS0_15normal_iteratorINS_10device_ptrIyEEEEliNS6_INS7_IiEEEENS_4plusIiEEEEEEvT_,"ax",@progbits
	.align	128
.text._ZN6thrust6detail7backend4cuda6detail23launch_closure_by_valueINS2_24unordered_reduce_closureINS0_15normal_iteratorINS_10device_ptrIyEEEEliNS6_INS7_IiEEEENS_4plusIiEEEEEEvT_:
        .type           _ZN6thrust6detail7backend4cuda6detail23launch_closure_by_valueINS2_24unordered_reduce_closureINS0_15normal_iteratorINS_10device_ptrIyEEEEliNS6_INS7_IiEEEENS_4plusIiEEEEEEvT_,@function
        .size           _ZN6thrust6detail7backend4cuda6detail23launch_closure_by_valueINS2_24unordered_reduce_closureINS0_15normal_iteratorINS_10device_ptrIyEEEEliNS6_INS7_IiEEEENS_4plusIiEEEEEEvT_,(.L_x_33 - _ZN6thrust6detail7backend4cuda6detail23launch_closure_by_valueINS2_24unordered_reduce_closureINS0_15normal_iteratorINS_10device_ptrIyEEEEliNS6_INS7_IiEEEENS_4plusIiEEEEEEvT_)
        .other          _ZN6thrust6detail7backend4cuda6detail23launch_closure_by_valueINS2_24unordered_reduce_closureINS0_15normal_iteratorINS_10device_ptrIyEEEEliNS6_INS7_IiEEEENS_4plusIiEEEEEEvT_,@"STO_CUDA_ENTRY STV_DEFAULT"
_ZN6thrust6detail7backend4cuda6detail23launch_closure_by_valueINS2_24unordered_reduce_closureINS0_15normal_iteratorINS_10device_ptrIyEEEEliNS6_INS7_IiEEEENS_4plusIiEEEEEEvT_:
        /* <DEDUP_REMOVED lines=27> */
.L_x_14:
        /* <DEDUP_REMOVED lines=10> */
.L_x_13:
[----:B------:R-:W-:Y:S05]  /*0250*/  BSYNC.RECONVERGENT B0 ;  /* 0x0000000000007941 */ /* 0x000fea0003800200 */
.L_x_12:
        /* <DEDUP_REMOVED lines=14> */
.L_x_16:
        /* <DEDUP_REMOVED lines=13> */
.L_x_15:
        /* <DEDUP_REMOVED lines=12> */
.L_x_20:
        /* <DEDUP_REMOVED lines=8> */
.L_x_19:
[----:B------:R-:W-:Y:S05]  /*0550*/  BSYNC.RECONVERGENT B0 ;  /* 0x0000000000007941 */ /* 0x000fea0003800200 */
.L_x_18:
[----:B------:R-:W-:Y:S06]  /*0560*/  BAR.SYNC.DEFER_BLOCKING 0x0 ;  /* 0x0000000000007b1d */ /* 0x000fec0000010000 */
.L_x_17:
[----:B------:R-:W-:Y:S02]  /*0570*/  ISETP.GT.U32.AND P1, PT, R8, 0x1, PT ;  /* 0x000000010800780c */ /* 0x000fe40003f24070 */
[----:B------:R-:W-:-:S11]  /*0580*/  ISETP.NE.U32.AND P0, PT, R0, RZ, PT ;  /* 0x000000ff0000720c */ /* 0x000fd60003f05070 */
[----:B------:R-:W-:Y:S05]  /*0590*/  @!P1 BRA `(.L_x_21) ;  /* 0x0000000000349947 */ /* 0x000fea0003800000 */
.L_x_22:
        /* <DEDUP_REMOVED lines=13> */
.L_x_21:
        /* <DEDUP_REMOVED lines=17> */
.L_x_23:
        /* <DEDUP_REMOVED lines=16> */
.L_x_33:


//--------------------- .text._ZN6thrust6detail7backend4cuda6detail23launch_closure_by_valueINS2_18for_each_n_closureINS_12zip_iteratorINS_5tupleINS_17counting_iteratorIlNS_11use_defaultES9_lEENS0_15normal_iteratorINS_10device_ptrIyEEEENS_9null_typeESF_SF_SF_SF_SF_SF_SF_EEEEjNS0_30device_unary_transform_functorINS0_16sequence_functorIiEEEEEEEEvT_ --------------------------
	.section	.text._ZN6thrust6detail7backend4cuda6detail23launch_closure_by_valueINS2_18for_each_n_closureINS_12zip_iteratorINS_5tupleINS_17counting_iteratorIlNS_11use_defaultES9_lEENS0_15normal_iteratorINS_10device_ptrIyEEEENS_9null_typeESF_SF_SF_SF_SF_SF_SF_EEEEjNS0_30device_unary_transform_functorINS0_16sequence_functorIiEEEEEEEEvT_,"ax",@progbits
	.align	128
.text._ZN6thrust6detail7backend4cuda6detail23launch_closure_by_valueINS2_18for_each_n_closureINS_12zip_iteratorINS_5tupleINS_17counting_iteratorIlNS_11use_defaultES9_lEENS0_15normal_iteratorINS_10device_ptrIyEEEENS_9null_typeESF_SF_SF_SF_SF_SF_SF_EEEEjNS0_30device_unary_transform_functorINS0_16sequence_functorIiEEEEEEEEvT_:
        .type           _ZN6thrust6detail7backend4cuda6detail23launch_closure_by_valueINS2_18for_each_n_closureINS_12zip_iteratorINS_5tupleINS_17counting_iteratorIlNS_11use_defaultES9_lEENS0_15normal_iteratorINS_10device_ptrIyEEEENS_9null_typeESF_SF_SF_SF_SF_SF_SF_EEEEjNS0_30device_unary_transform_functorINS0_16sequence_functorIiEEEEEEEEvT_,@function
        .size           _ZN6thrust6detail7backend4cuda6detail23launch_closure_by_valueINS2_18for_each_n_closureINS_12zip_iteratorINS_5tupleINS_17counting_iteratorIlNS_11use_defaultES9_lEENS0_15normal_iteratorINS_10device_ptrIyEEEENS_9null_typeESF_SF_SF_SF_SF_SF_SF_EEEEjNS0_30device_unary_transform_functorINS0_16sequence_functorIiEEEEEEEEvT_,(.L_x_34 - _ZN6thrust6detail7backend4cuda6detail23launch_closure_by_valueINS2_18for_each_n_closureINS_12zip_iteratorINS_5tupleINS_17counting_iteratorIlNS_11use_defaultES9_lEENS0_15normal_iteratorINS_10device_ptrIyEEEENS_9null_typeESF_SF_SF_SF_SF_SF_SF_EEEEjNS0_30device_unary_transform_functorINS0_16sequence_functorIiEEEEEEEEvT_)
        .other          _ZN6thrust6detail7backend4cuda6detail23launch_closure_by_valueINS2_18for_each_n_closureINS_12zip_iteratorINS_5tupleINS_17counting_iteratorIlNS_11use_defaultES9_lEENS0_15normal_iteratorINS_10device_ptrIyEEEENS_9null_typeESF_SF_SF_SF_SF_SF_SF_EEEEjNS0_30device_unary_transform_functorINS0_16sequence_functorIiEEEEEEEEvT_,@"STO_CUDA_ENTRY STV_DEFAULT"
_ZN6thrust6detail7backend4cuda6detail23launch_closure_by_valueINS2_18for_each_n_closureINS_12zip_iteratorINS_5tupleINS_17counting_iteratorIlNS_11use_defaultES9_lEENS0_15normal_iteratorINS_10device_ptrIyEEEENS_9null_typeESF_SF_SF_SF_SF_SF_SF_EEEEjNS0_30device_unary_transform_functorINS0_16sequence_functorIiEEEEEEEEvT_:
[----:B------:R-:W-:Y:S01]  /*0000*/  LDC R1, c[0x0][0x37c] ;  /* 0x0000df00ff017b82 */ /* 0x000fe20000000800 */
[----:B------:R-:W0:Y:S01]  /*0010*/  S2R R5, SR_CTAID.X ;  /* 0x0000000000057919 */ /* 0x000e220000002500 */
[----:B------:R-:W1:Y:S01]  /*0020*/  LDCU UR5, c[0x0][0x360] ;  /* 0x00006c00ff0577ac */ /* 0x000e620008000800 */
[----:B------:R-:W2:Y:S01]  /*0030*/  S2R R0, SR_TID.X ;  /* 0x0000000000007919 */ /* 0x000ea20000002100 */
[----:B------:R-:W3:Y:S01]  /*0040*/  LDCU UR8, c[0x0][0x390] ;  /* 0x00007200ff0877ac */ /* 0x000ee20008000800 */
[----:B-1----:R-:W-:Y:S01]  /*0050*/  ULOP3.LUT UR5, UR5, 0xffff, URZ, 0xc0, !UPT ;  /* 0x0000ffff05057892 */ /* 0x002fe2000f8ec0ff */
[----:B0-----:R-:W-:Y:S02]  /*0060*/  LOP3.LUT R5, R5, 0xffff, RZ, 0xc0, !PT ;  /* 0x0000ffff05057812 */ /* 0x001fe400078ec0ff */
[----:B--2---:R-:W-:-:S05]  /*0070*/  LOP3.LUT R0, R0, 0xffff, RZ, 0xc0, !PT ;  /* 0x0000ffff00007812 */ /* 0x004fca00078ec0ff */
[----:B------:R-:W-:-:S05]  /*0080*/  IMAD R5, R5, UR5, R0 ;  /* 0x0000000505057c24 */ /* 0x000fca000f8e0200 */
[----:B---3--:R-:W-:-:S13]  /*0090*/  ISETP.GE.U32.AND P0, PT, R5, UR8, PT ;  /* 0x0000000805007c0c */ /* 0x008fda000bf06070 */
[----:B------:R-:W-:Y:S05]  /*00a0*/  @P0 EXIT ;  /* 0x000000000000094d */ /* 0x000fea0003800000 */
[----:B------:R-:W0:Y:S01]  /*00b0*/  LDC R9, c[0x0][0x370] ;  /* 0x0000dc00ff097b82 */ /* 0x000e220000000800 */
[----:B------:R-:W1:Y:S01]  /*00c0*/  LDCU UR4, c[0x0][0x380] ;  /* 0x00007000ff0477ac */ /* 0x000e620008000800 */
[----:B------:R-:W2:Y:S06]  /*00d0*/  LDCU UR9, c[0x0][0x398] ;  /* 0x00007300ff0977ac */ /* 0x000eac0008000800 */
[----:B------:R-:W3:Y:S01]  /*00e0*/  LDC.64 R2, c[0x0][0x388] ;  /* 0x0000e200ff027b82 */ /* 0x000ee20000000a00 */
[----:B------:R-:W4:Y:S07]  /*00f0*/  LDCU.64 UR6, c[0x0][0x358] ;  /* 0x00006b00ff0677ac */ /* 0x000f2e0008000a00 */
[----:B------:R-:W5:Y:S01]  /*0100*/  LDC R0, c[0x0][0x394] ;  /* 0x0000e500ff007b82 */ /* 0x000f620000000800 */
[----:B-1----:R-:W-:Y:S01]  /*0110*/  VIADD R11, R5, UR4 ;  /* 0x00000004050b7c36 */ /* 0x002fe20008000000 */
[----:B------:R-:W-:Y:S01]  /*0120*/  UMOV UR4, URZ ;  /* 0x000000ff00047c82 */ /* 0x000fe20008000000 */
[----:B0-----:R-:W-:-:S05]  /*0130*/  LOP3.LUT R9, R9, 0xffff, RZ, 0xc0, !PT ;  /* 0x0000ffff09097812 */ /* 0x001fca00078ec0ff */
[----:B------:R-:W-:Y:S02]  /*0140*/  IMAD R9, R9, UR5, RZ ;  /* 0x0000000509097c24 */ /* 0x000fe4000f8e02ff */
[----:B---3--:R-:W-:-:S04]  /*0150*/  IMAD.WIDE.U32 R2, R5, 0x8, R2 ;  /* 0x0000000805027825 */ /* 0x008fc800078e0002 */
[----:B------:R-:W-:Y:S01]  /*0160*/  VIADD R7, R3, UR4 ;  /* 0x0000000403077c36 */ /* 0x000fe20008000000 */
[----:B------:R-:W-:Y:S01]  /*0170*/  MOV R6, R2 ;  /* 0x0000000200067202 */ /* 0x000fe20000000f00 */
[----:B--2---:R-:W-:Y:S02]  /*0180*/  IMAD R8, R9, UR9, RZ ;  /* 0x0000000909087c24 */ /* 0x004fe4000f8e02ff */
[----:B-----5:R-:W-:Y:S02]  /*0190*/  IMAD R11, R11, UR9, R0 ;  /* 0x000000090b0b7c24 */ /* 0x020fe4000f8e0200 */
[----:B------:R-:W-:-:S03]  /*01a0*/  IMAD.MOV.U32 R0, RZ, RZ, R5 ;  /* 0x000000ffff007224 */ /* 0x000fc600078e0005 */
[----:B----4-:R-:W-:-:S07]  /*01b0*/  SHF.R.S32.HI R10, RZ, 0x1f, R11 ;  /* 0x0000001fff0a7819 */ /* 0x010fce000001140b */
.L_x_24:
[----:B------:R-:W-:Y:S01]  /*01c0*/  MOV R4, R6 ;  /* 0x0000000600047202 */ /* 0x000fe20000000f00 */
[----:B------:R-:W-:Y:S01]  /*01d0*/  IMAD.MOV.U32 R5, RZ, RZ, R7 ;  /* 0x000000ffff057224 */ /* 0x000fe200078e0007 */
[-C--:B------:R-:W-:Y:S01]  /*01e0*/  MOV R2, R11.reuse ;  /* 0x0000000b00027202 */ /* 0x080fe20000000f00 */
[----:B------:R-:W-:Y:S01]  /*01f0*/  IMAD.MOV.U32 R3, RZ, RZ, R10 ;  /* 0x000000ffff037224 */ /* 0x000fe200078e000a */
[C---:B------:R-:W-:Y:S01]  /*0200*/  IADD3 R0, PT, PT, R9.reuse, R0, RZ ;  /* 0x0000000009007210 */ /* 0x040fe20007ffe0ff */
[----:B------:R-:W-:Y:S01]  /*0210*/  IMAD.WIDE.U32 R6, R9, 0x8, R4 ;  /* 0x0000000809067825 */ /* 0x000fe200078e0004 */
[----:B------:R-:W-:Y:S02]  /*0220*/  IADD3 R11, P1, PT, R8, R11, RZ ;  /* 0x0000000b080b7210 */ /* 0x000fe40007f3e0ff */
[----:B------:R0:W-:Y:S01]  /*0230*/  STG.E.64 desc[UR6][R4.64], R2 ;  /* 0x0000000204007986 */ /* 0x0001e2000c101b06 */
[----:B------:R-:W-:Y:S01]  /*0240*/  ISETP.GE.U32.AND P0, PT, R0, UR8, PT ;  /* 0x0000000800007c0c */ /* 0x000fe2000bf06070 */
[----:B------:R-:W-:Y:S01]  /*0250*/  VIADD R7, R7, UR4 ;  /* 0x0000000407077c36 */ /* 0x000fe20008000000 */
[----:B------:R-:W-:-:S11]  /*0260*/  LEA.HI.X.SX32 R10, R8, R10, 0x1, P1 ;  /* 0x0000000a080a7211 */ /* 0x000fd600008f0eff */
[----:B0-----:R-:W-:Y:S05]  /*0270*/  @!P0 BRA `(.L_x_24) ;  /* 0xfffffffc00d08947 */ /* 0x001fea000383ffff */
[----:B------:R-:W-:Y:S05]  /*0280*/  EXIT ;  /* 0x000000000000794d */ /* 0x000fea0003800000 */
.L_x_25:
        /* <DEDUP_REMOVED lines=15> */
.L_x_34:


//--------------------- .text._ZN6thrust6detail7backend4cuda6detail23launch_closure_by_valueINS2_18for_each_n_closureINS_12zip_iteratorINS_5tupleINS_17counting_iteratorIlNS_11use_defaultES9_lEENS0_15normal_iteratorINS_10device_ptrIyEEEENS_9null_typeESF_SF_SF_SF_SF_SF_SF_EEEElNS0_30device_unary_transform_functorINS0_16sequence_functorIiEEEEEEEEvT_ --------------------------
	.section	.text._ZN6thrust6detail7backend4cuda6detail23launch_closure_by_valueINS2_18for_each_n_closureINS_12zip_iteratorINS_5tupleINS_17counting_iteratorIlNS_11use_defaultES9_lEENS0_15normal_iteratorINS_10device_ptrIyEEEENS_9null_typeESF_SF_SF_SF_SF_SF_SF_EEEElNS0_30device_unary_transform_functorINS0_16sequence_functorIiEEEEEEEEvT_,"ax",@progbits
	.align	128
.text._ZN6thrust6detail7backend4cuda6detail23launch_closure_by_valueINS2_18for_each_n_closureINS_12zip_iteratorINS_5tupleINS_17counting_iteratorIlNS_11use_defaultES9_lEENS0_15normal_iteratorINS_10device_ptrIyEEEENS_9null_typeESF_SF_SF_SF_SF_SF_SF_EEEElNS0_30device_unary_transform_functorINS0_16sequence_functorIiEEEEEEEEvT_:
        .type           _ZN6thrust6detail7backend4cuda6detail23launch_closure_by_valueINS2_18for_each_n_closureINS_12zip_iteratorINS_5tupleINS_17counting_iteratorIlNS_11use_defaultES9_lEENS0_15normal_iteratorINS_10device_ptrIyEEEENS_9null_typeESF_SF_SF_SF_SF_SF_SF_EEEElNS0_30device_unary_transform_functorINS0_16sequence_functorIiEEEEEEEEvT_,@function
        .size           _ZN6thrust6detail7backend4cuda6detail23launch_closure_by_valueINS2_18for_each_n_closureINS_12zip_iteratorINS_5tupleINS_17counting_iteratorIlNS_11use_defaultES9_lEENS0_15normal_iteratorINS_10device_ptrIyEEEENS_9null_typeESF_SF_SF_SF_SF_SF_SF_EEEElNS0_30device_unary_transform_functorINS0_16sequence_functorIiEEEEEEEEvT_,(.L_x_35 - _ZN6thrust6detail7backend4cuda6detail23launch_closure_by_valueINS2_18for_each_n_closureINS_12zip_iteratorINS_5tupleINS_17counting_iteratorIlNS_11use_defaultES9_lEENS0_15normal_iteratorINS_10device_ptrIyEEEENS_9null_typeESF_SF_SF_SF_SF_SF_SF_EEEElNS0_30device_unary_transform_functorINS0_16sequence_functorIiEEEEEEEEvT_)
        .other          _ZN6thrust6detail7backend4cuda6detail23launch_closure_by_valueINS2_18for_each_n_closureINS_12zip_iteratorINS_5tupleINS_17counting_iteratorIlNS_11use_defaultES9_lEENS0_15normal_iteratorINS_10device_ptrIyEEEENS_9null_typeESF_SF_SF_SF_SF_SF_SF_EEEElNS0_30device_unary_transform_functorINS0_16sequence_functorIiEEEEEEEEvT_,@"STO_CUDA_ENTRY STV_DEFAULT"
_ZN6thrust6detail7backend4cuda6detail23launch_closure_by_valueINS2_18for_each_n_closureINS_12zip_iteratorINS_5tupleINS_17counting_iteratorIlNS_11use_defaultES9_lEENS0_15normal_iteratorINS_10device_ptrIyEEEENS_9null_typeESF_SF_SF_SF_SF_SF_SF_EEEElNS0_30device_unary_transform_functorINS0_16sequence_functorIiEEEEEEEEvT_:
[----:B------:R-:W-:Y:S01]  /*0000*/  LDC R1, c[0x0][0x37c] ;  /* 0x0000df00ff017b82 */ /* 0x000fe20000000800 */
[----:B------:R-:W0:Y:S01]  /*0010*/  S2R R5, SR_CTAID.X ;  /* 0x0000000000057919 */ /* 0x000e220000002500 */
[----:B------:R-:W1:Y:S01]  /*0020*/  LDCU UR5, c[0x0][0x360] ;  /* 0x00006c00ff0577ac */ /* 0x000e620008000800 */
[----:B------:R-:W2:Y:S01]  /*0030*/  S2R R0, SR_TID.X ;  /* 0x0000000000007919 */ /* 0x000ea20000002100 */
[----:B------:R-:W3:Y:S01]  /*0040*/  LDCU.64 UR8, c[0x0][0x390] ;  /* 0x00007200ff0877ac */ /* 0x000ee20008000a00 */
[----:B-1----:R-:W-:Y:S01]  /*0050*/  ULOP3.LUT UR5, UR5, 0xffff, URZ, 0xc0, !UPT ;  /* 0x0000ffff05057892 */ /* 0x002fe2000f8ec0ff */
[----:B0-----:R-:W-:Y:S02]  /*0060*/  LOP3.LUT R5, R5, 0xffff, RZ, 0xc0, !PT ;  /* 0x0000ffff05057812 */ /* 0x001fe400078ec0ff */
[----:B--2---:R-:W-:-:S05]  /*0070*/  LOP3.LUT R0, R0, 0xffff, RZ, 0xc0, !PT ;  /* 0x0000ffff00007812 */ /* 0x004fca00078ec0ff */
[----:B------:R-:W-:-:S05]  /*0080*/  IMAD R5, R5, UR5, R0 ;  /* 0x0000000505057c24 */ /* 0x000fca000f8e0200 */
[----:B---3--:R-:W-:-:S04]  /*0090*/  ISETP.GE.U32.AND P0, PT, R5, UR8, PT ;  /* 0x0000000805007c0c */ /* 0x008fc8000bf06070 */
[----:B------:R-:W-:-:S13]  /*00a0*/  ISETP.GE.AND.EX P0, PT, RZ, UR9, PT, P0 ;  /* 0x00000009ff007c0c */ /* 0x000fda000bf06300 */
[----:B------:R-:W-:Y:S05]  /*00b0*/  @P0 EXIT ;  /* 0x000000000000094d */ /* 0x000fea0003800000 */
[----:B------:R-:W0:Y:S01]  /*00c0*/  LDC R0, c[0x0][0x370] ;  /* 0x0000dc00ff007b82 */ /* 0x000e220000000800 */
[----:B------:R-:W1:Y:S01]  /*00d0*/  LDCU UR4, c[0x0][0x380] ;  /* 0x00007000ff0477ac */ /* 0x000e620008000800 */
[----:B------:R-:W-:Y:S01]  /*00e0*/  IMAD.MOV.U32 R12, RZ, RZ, RZ ;  /* 0x000000ffff0c7224 */ /* 0x000fe200078e00ff */
[----:B------:R-:W2:Y:S05]  /*00f0*/  LDCU.64 UR6, c[0x0][0x358] ;  /* 0x00006b00ff0677ac */ /* 0x000eaa0008000a00 */
[----:B------:R-:W3:Y:S08]  /*0100*/  LDC.64 R2, c[0x0][0x388] ;  /* 0x0000e200ff027b82 */ /* 0x000ef00000000a00 */
[----:B------:R-:W4:Y:S01]  /*0110*/  LDC.64 R10, c[0x0][0x398] ;  /* 0x0000e600ff0a7b82 */ /* 0x000f220000000a00 */
[----:B-1----:R-:W-:Y:S01]  /*0120*/  VIADD R9, R5, UR4 ;  /* 0x0000000405097c36 */ /* 0x002fe20008000000 */
[----:B------:R-:W-:Y:S01]  /*0130*/  UMOV UR4, URZ ;  /* 0x000000ff00047c82 */ /* 0x000fe20008000000 */
[----:B0-----:R-:W-:-:S05]  /*0140*/  LOP3.LUT R0, R0, 0xffff, RZ, 0xc0, !PT ;  /* 0x0000ffff00007812 */ /* 0x001fca00078ec0ff */
[----:B------:R-:W-:Y:S02]  /*0150*/  IMAD R0, R0, UR5, RZ ;  /* 0x0000000500007c24 */ /* 0x000fe4000f8e02ff */
[----:B---3--:R-:W-:-:S04]  /*0160*/  IMAD.WIDE.U32 R2, R5, 0x8, R2 ;  /* 0x0000000805027825 */ /* 0x008fc800078e0002 */
[----:B------:R-:W-:Y:S01]  /*0170*/  VIADD R7, R3, UR4 ;  /* 0x0000000403077c36 */ /* 0x000fe20008000000 */
[----:B------:R-:W-:Y:S01]  /*0180*/  MOV R6, R2 ;  /* 0x0000000200067202 */ /* 0x000fe20000000f00 */
[-C--:B----4-:R-:W-:Y:S02]  /*0190*/  IMAD R9, R9, R11.reuse, R10 ;  /* 0x0000000b09097224 */ /* 0x090fe400078e020a */
[----:B------:R-:W-:Y:S02]  /*01a0*/  IMAD R8, R0, R11, RZ ;  /* 0x0000000b00087224 */ /* 0x000fe400078e02ff */
[----:B------:R-:W-:Y:S01]  /*01b0*/  IMAD.MOV.U32 R11, RZ, RZ, R5 ;  /* 0x000000ffff0b7224 */ /* 0x000fe200078e0005 */
[----:B--2---:R-:W-:-:S07]  /*01c0*/  SHF.R.S32.HI R10, RZ, 0x1f, R9 ;  /* 0x0000001fff0a7819 */ /* 0x004fce0000011409 */
.L_x_26:
[----:B------:R-:W-:Y:S01]  /*01d0*/  MOV R4, R6 ;  /* 0x0000000600047202 */ /* 0x000fe20000000f00 */
[----:B------:R-:W-:Y:S01]  /*01e0*/  IMAD.MOV.U32 R5, RZ, RZ, R7 ;  /* 0x000000ffff057224 */ /* 0x000fe200078e0007 */
[----:B------:R-:W-:Y:S01]  /*01f0*/  MOV R3, R10 ;  /* 0x0000000a00037202 */ /* 0x000fe20000000f00 */
[----:B------:R-:W-:Y:S01]  /*0200*/  IMAD.MOV.U32 R2, RZ, RZ, R9 ;  /* 0x000000ffff027224 */ /* 0x000fe200078e0009 */
[C---:B------:R-:W-:Y:S01]  /*0210*/  IADD3 R11, P0, PT, R0.reuse, R11, RZ ;  /* 0x0000000b000b7210 */ /* 0x040fe20007f1e0ff */
[----:B------:R-:W-:Y:S01]  /*0220*/  IMAD.WIDE.U32 R6, R0, 0x8, R4 ;  /* 0x0000000800067825 */ /* 0x000fe200078e0004 */
[----:B------:R-:W-:Y:S02]  /*0230*/  IADD3 R9, P1, PT, R8, R9, RZ ;  /* 0x0000000908097210 */ /* 0x000fe40007f3e0ff */
[----:B------:R0:W-:Y:S01]  /*0240*/  STG.E.64 desc[UR6][R4.64], R2 ;  /* 0x0000000204007986 */ /* 0x0001e2000c101b06 */
[----:B------:R-:W-:Y:S01]  /*0250*/  IMAD.X R12, RZ, RZ, R12, P0 ;  /* 0x000000ffff0c7224 */ /* 0x000fe200000e060c */
[----:B------:R-:W-:-:S02]  /*0260*/  ISETP.GE.U32.AND P0, PT, R11, UR8, PT ;  /* 0x000000080b007c0c */ /* 0x000fc4000bf06070 */
[----:B------:R-:W-:Y:S02]  /*0270*/  IADD3 R7, PT, PT, R7, UR4, RZ ;  /* 0x0000000407077c10 */ /* 0x000fe4000fffe0ff */
[----:B------:R-:W-:Y:S02]  /*0280*/  ISETP.GE.AND.EX P0, PT, R12, UR9, PT, P0 ;  /* 0x000000090c007c0c */ /* 0x000fe4000bf06300 */
[----:B------:R-:W-:-:S11]  /*0290*/  LEA.HI.X.SX32 R10, R8, R10, 0x1, P1 ;  /* 0x0000000a080a7211 */ /* 0x000fd600008f0eff */
[----:B0-----:R-:W-:Y:S05]  /*02a0*/  @!P0 BRA `(.L_x_26) ;  /* 0xfffffffc00c88947 */ /* 0x001fea000383ffff */
[----:B------:R-:W-:Y:S05]  /*02b0*/  EXIT ;  /* 0x000000000000794d */ /* 0x000fea0003800000 */
.L_x_27:
        /* <DEDUP_REMOVED lines=12> */
.L_x_35:


//--------------------- .text._ZN6thrust6detail7backend4cuda6detail23launch_closure_by_valueINS2_18for_each_n_closureINS0_15normal_iteratorINS_10device_ptrIyEEEEjNS0_23device_generate_functorINS0_12fill_functorIyEEEEEEEEvT_ --------------------------
	.section	.text._ZN6thrust6detail7backend4cuda6detail23launch_closure_by_valueINS2_18for_each_n_closureINS0_15normal_iteratorINS_10device_ptrIyEEEEjNS0_23device_generate_functorINS0_12fill_functorIyEEEEEEEEvT_,"ax",@progbits
	.align	128
.text._ZN6thrust6detail7backend4cuda6detail23launch_closure_by_valueINS2_18for_each_n_closureINS0_15normal_iteratorINS_10device_ptrIyEEEEjNS0_23device_generate_functorINS0_12fill_functorIyEEEEEEEEvT_:
        .type           _ZN6thrust6detail7backend4cuda6detail23launch_closure_by_valueINS2_18for_each_n_closureINS0_15normal_iteratorINS_10device_ptrIyEEEEjNS0_23device_generate_functorINS0_12fill_functorIyEEEEEEEEvT_,@function
        .size           _ZN6thrust6detail7backend4cuda6detail23launch_closure_by_valueINS2_18for_each_n_closureINS0_15normal_iteratorINS_10device_ptrIyEEEEjNS0_23device_generate_functorINS0_12fill_functorIyEEEEEEEEvT_,(.L_x_36 - _ZN6thrust6detail7backend4cuda6detail23launch_closure_by_valueINS2_18for_each_n_closureINS0_15normal_iteratorINS_10device_ptrIyEEEEjNS0_23device_generate_functorINS0_12fill_functorIyEEEEEEEEvT_)
        .other          _ZN6thrust6detail7backend4cuda6detail23launch_closure_by_valueINS2_18for_each_n_closureINS0_15normal_iteratorINS_10device_ptrIyEEEEjNS0_23device_generate_functorINS0_12fill_functorIyEEEEEEEEvT_,@"STO_CUDA_ENTRY STV_DEFAULT"
_ZN6thrust6detail7backend4cuda6detail23launch_closure_by_valueINS2_18for_each_n_closureINS0_15normal_iteratorINS_10device_ptrIyEEEEjNS0_23device_generate_functorINS0_12fill_functorIyEEEEEEEEvT_:
        /* <DEDUP_REMOVED lines=11> */
[----:B------:R-:W0:Y:S01]  /*00b0*/  LDC.64 R2, c[0x0][0x380] ;  /* 0x0000e000ff027b82 */ /* 0x000e220000000a00 */
[----:B------:R-:W-:Y:S01]  /*00c0*/  UMOV UR4, URZ ;  /* 0x000000ff00047c82 */ /* 0x000fe20008000000 */
[----:B------:R-:W-:Y:S01]  /*00d0*/  IMAD.MOV.U32 R0, RZ, RZ, R5 ;  /* 0x000000ffff007224 */ /* 0x000fe200078e0005 */
[----:B------:R-:W1:Y:S05]  /*00e0*/  LDCU.64 UR6, c[0x0][0x358] ;  /* 0x00006b00ff0677ac */ /* 0x000e6a0008000a00 */
[----:B------:R-:W2:Y:S08]  /*00f0*/  LDC R9, c[0x0][0x370] ;  /* 0x0000dc00ff097b82 */ /* 0x000eb00000000800 */
[----:B------:R-:W3:Y:S01]  /*0100*/  LDC.64 R6, c[0x0][0x390] ;  /* 0x0000e400ff067b82 */ /* 0x000ee20000000a00 */
[----:B0-----:R-:W-:-:S04]  /*0110*/  IMAD.WIDE.U32 R2, R5, 0x8, R2 ;  /* 0x0000000805027825 */ /* 0x001fc800078e0002 */
[----:B------:R-:W-:Y:S01]  /*0120*/  VIADD R11, R3, UR4 ;  /* 0x00000004030b7c36 */ /* 0x000fe20008000000 */
[----:B------:R-:W-:Y:S02]  /*0130*/  MOV R4, R2 ;  /* 0x0000000200047202 */ /* 0x000fe40000000f00 */
[----:B--2---:R-:W-:-:S05]  /*0140*/  LOP3.LUT R9, R9, 0xffff, RZ, 0xc0, !PT ;  /* 0x0000ffff09097812 */ /* 0x004fca00078ec0ff */
[----:B-1----:R-:W-:-:S07]  /*0150*/  IMAD R9, R9, UR5, RZ ;  /* 0x0000000509097c24 */ /* 0x002fce000f8e02ff */
.L_x_28:
[----:B------:R-:W-:Y:S01]  /*0160*/  MOV R2, R4 ;  /* 0x0000000400027202 */ /* 0x000fe20000000f00 */
[----:B------:R-:W-:Y:S01]  /*0170*/  IMAD.MOV.U32 R3, RZ, RZ, R11 ;  /* 0x000000ffff037224 */ /* 0x000fe200078e000b */
[----:B------:R-:W-:-:S03]  /*0180*/  IADD3 R0, PT, PT, R9, R0, RZ ;  /* 0x0000000009007210 */ /* 0x000fc60007ffe0ff */
[----:B------:R-:W-:Y:S01]  /*0190*/  IMAD.WIDE.U32 R4, R9, 0x8, R2 ;  /* 0x0000000809047825 */ /* 0x000fe200078e0002 */
[----:B---3--:R0:W-:Y:S01]  /*01a0*/  STG.E.64 desc[UR6][R2.64], R6 ;  /* 0x0000000602007986 */ /* 0x0081e2000c101b06 */
[----:B------:R-:W-:Y:S02]  /*01b0*/  ISETP.GE.U32.AND P0, PT, R0, UR8, PT ;  /* 0x0000000800007c0c */ /* 0x000fe4000bf06070 */
[----:B------:R-:W-:-:S11]  /*01c0*/  VIADD R11, R5, UR4 ;  /* 0x00000004050b7c36 */ /* 0x000fd60008000000 */
[----:B0-----:R-:W-:Y:S05]  /*01d0*/  @!P0 BRA `(.L_x_28) ;  /* 0xfffffffc00e08947 */ /* 0x001fea000383ffff */
[----:B------:R-:W-:Y:S05]  /*01e0*/  EXIT ;  /* 0x000000000000794d */ /* 0x000fea0003800000 */
.L_x_29:
        /* <DEDUP_REMOVED lines=9> */
.L_x_36:


//--------------------- .text._ZN6thrust6detail7backend4cuda6detail23launch_closure_by_valueINS2_18for_each_n_closureINS0_15normal_iteratorINS_10device_ptrIyEEEElNS0_23device_generate_functorINS0_12fill_functorIyEEEEEEEEvT_ --------------------------
	.section	.text._ZN6thrust6detail7backend4cuda6detail23launch_closure_by_valueINS2_18for_each_n_closureINS0_15normal_iteratorINS_10device_ptrIyEEEElNS0_23device_generate_functorINS0_12fill_functorIyEEEEEEEEvT_,"ax",@progbits
	.align	128
.text._ZN6thrust6detail7backend4cuda6detail23launch_closure_by_valueINS2_18for_each_n_closureINS0_15normal_iteratorINS_10device_ptrIyEEEElNS0_23device_generate_functorINS0_12fill_functorIyEEEEEEEEvT_:
        .type           _ZN6thrust6detail7backend4cuda6detail23launch_closure_by_valueINS2_18for_each_n_closureINS0_15normal_iteratorINS_10device_ptrIyEEEElNS0_23device_generate_functorINS0_12fill_functorIyEEEEEEEEvT_,@function
        .size           _ZN6thrust6detail7backend4cuda6detail23launch_closure_by_valueINS2_18for_each_n_closureINS0_15normal_iteratorINS_10device_ptrIyEEEElNS0_23device_generate_functorINS0_12fill_functorIyEEEEEEEEvT_,(.L_x_37 - _ZN6thrust6detail7backend4cuda6detail23launch_closure_by_valueINS2_18for_each_n_closureINS0_15normal_iteratorINS_10device_ptrIyEEEElNS0_23device_generate_functorINS0_12fill_functorIyEEEEEEEEvT_)
        .other          _ZN6thrust6detail7backend4cuda6detail23launch_closure_by_valueINS2_18for_each_n_closureINS0_15normal_iteratorINS_10device_ptrIyEEEElNS0_23device_generate_functorINS0_12fill_functorIyEEEEEEEEvT_,@"STO_CUDA_ENTRY STV_DEFAULT"
_ZN6thrust6detail7backend4cuda6detail23launch_closure_by_valueINS2_18for_each_n_closureINS0_15normal_iteratorINS_10device_ptrIyEEEElNS0_23device_generate_functorINS0_12fill_functorIyEEEEEEEEvT_:
[----:B------:R-:W-:Y:S01]  /*0000*/  LDC R1, c[0x0][0x37c] ;  /* 0x0000df00ff017b82 */ /* 0x000fe20000000800 */
[----:B------:R-:W0:Y:S01]  /*0010*/  S2R R5, SR_CTAID.X ;  /* 0x0000000000057919 */ /* 0x000e220000002500 */
[----:B------:R-:W1:Y:S06]  /*0020*/  LDCU UR4, c[0x0][0x360] ;  /* 0x00006c00ff0477ac */ /* 0x000e6c0008000800 */
[----:B------:R-:W2:Y:S01]  /*0030*/  LDC R9, c[0x0][0x370] ;  /* 0x0000dc00ff097b82 */ /* 0x000ea20000000800 */
[----:B------:R-:W3:Y:S01]  /*0040*/  S2R R0, SR_TID.X ;  /* 0x0000000000007919 */ /* 0x000ee20000002100 */
[----:B------:R-:W4:Y:S01]  /*0050*/  LDCU.64 UR8, c[0x0][0x388] ;  /* 0x00007100ff0877ac */ /* 0x000f220008000a00 */
[----:B-1----:R-:W-:Y:S01]  /*0060*/  ULOP3.LUT UR4, UR4, 0xffff, URZ, 0xc0, !UPT ;  /* 0x0000ffff04047892 */ /* 0x002fe2000f8ec0ff */
[----:B--2---:R-:W-:-:S05]  /*0070*/  LOP3.LUT R9, R9, 0xffff, RZ, 0xc0, !PT ;  /* 0x0000ffff09097812 */ /* 0x004fca00078ec0ff */
[----:B------:R-:W-:Y:S01]  /*0080*/  IMAD R9, R9, UR4, RZ ;  /* 0x0000000409097c24 */ /* 0x000fe2000f8e02ff */
[----:B0-----:R-:W-:Y:S02]  /*0090*/  LOP3.LUT R5, R5, 0xffff, RZ, 0xc0, !PT ;  /* 0x0000ffff05057812 */ /* 0x001fe400078ec0ff */
[----:B---3--:R-:W-:-:S05]  /*00a0*/  LOP3.LUT R0, R0, 0xffff, RZ, 0xc0, !PT ;  /* 0x0000ffff00007812 */ /* 0x008fca00078ec0ff */
[----:B------:R-:W-:-:S05]  /*00b0*/  IMAD R5, R5, UR4, R0 ;  /* 0x0000000405057c24 */ /* 0x000fca000f8e0200 */
[----:B----4-:R-:W-:-:S04]  /*00c0*/  ISETP.GE.U32.AND P0, PT, R5, UR8, PT ;  /* 0x0000000805007c0c */ /* 0x010fc8000bf06070 */
[----:B------:R-:W-:-:S13]  /*00d0*/  ISETP.GE.AND.EX P0, PT, RZ, UR9, PT, P0 ;  /* 0x00000009ff007c0c */ /* 0x000fda000bf06300 */
[----:B------:R-:W-:Y:S05]  /*00e0*/  @P0 EXIT ;  /* 0x000000000000094d */ /* 0x000fea0003800000 */
[----:B------:R-:W0:Y:S01]  /*00f0*/  LDC.64 R2, c[0x0][0x380] ;  /* 0x0000e000ff027b82 */ /* 0x000e220000000a00 */
[----:B------:R-:W-:Y:S01]  /*0100*/  UMOV UR4, URZ ;  /* 0x000000ff00047c82 */ /* 0x000fe20008000000 */
[----:B------:R-:W-:Y:S01]  /*0110*/  MOV R0, R5 ;  /* 0x0000000500007202 */ /* 0x000fe20000000f00 */
[----:B------:R-:W-:Y:S01]  /*0120*/  IMAD.MOV.U32 R8, RZ, RZ, RZ ;  /* 0x000000ffff087224 */ /* 0x000fe200078e00ff */
[----:B------:R-:W1:Y:S04]  /*0130*/  LDCU.64 UR6, c[0x0][0x358] ;  /* 0x00006b00ff0677ac */ /* 0x000e680008000a00 */
[----:B------:R-:W2:Y:S01]  /*0140*/  LDC.64 R6, c[0x0][0x390] ;  /* 0x0000e400ff067b82 */ /* 0x000ea20000000a00 */
[----:B0-----:R-:W-:-:S04]  /*0150*/  IMAD.WIDE.U32 R2, R5, 0x8, R2 ;  /* 0x0000000805027825 */ /* 0x001fc800078e0002 */
[----:B------:R-:W-:Y:S02]  /*0160*/  VIADD R11, R3, UR4 ;  /* 0x00000004030b7c36 */ /* 0x000fe40008000000 */
[----:B-1----:R-:W-:-:S07]  /*0170*/  IMAD.MOV.U32 R4, RZ, RZ, R2 ;  /* 0x000000ffff047224 */ /* 0x002fce00078e0002 */
.L_x_30:
[----:B------:R-:W-:Y:S01]  /*0180*/  IMAD.MOV.U32 R2, RZ, RZ, R4 ;  /* 0x000000ffff027224 */ /* 0x000fe200078e0004 */
[----:B------:R-:W-:Y:S02]  /*0190*/  MOV R3, R11 ;  /* 0x0000000b00037202 */ /* 0x000fe40000000f00 */
[----:B------:R-:W-:-:S03]  /*01a0*/  IADD3 R0, P0, PT, R9, R0, RZ ;  /* 0x0000000009007210 */ /* 0x000fc60007f1e0ff */
[----:B--2---:R0:W-:Y:S01]  /*01b0*/  STG.E.64 desc[UR6][R2.64], R6 ;  /* 0x0000000602007986 */ /* 0x0041e2000c101b06 */
[----:B------:R-:W-:-:S04]  /*01c0*/  IMAD.WIDE.U32 R4, R9, 0x8, R2 ;  /* 0x0000000809047825 */ /* 0x000fc800078e0002 */
[----:B------:R-:W-:Y:S01]  /*01d0*/  IMAD.X R8, RZ, RZ, R8, P0 ;  /* 0x000000ffff087224 */ /* 0x000fe200000e0608 */
[----:B------:R-:W-:Y:S02]  /*01e0*/  ISETP.GE.U32.AND P0, PT, R0, UR8, PT ;  /* 0x0000000800007c0c */ /* 0x000fe4000bf06070 */
[----:B------:R-:W-:Y:S02]  /*01f0*/  IADD3 R11, PT, PT, R5, UR4, RZ ;  /* 0x00000004050b7c10 */ /* 0x000fe4000fffe0ff */
[----:B------:R-:W-:-:S13]  /*0200*/  ISETP.GE.AND.EX P0, PT, R8, UR9, PT, P0 ;  /* 0x0000000908007c0c */ /* 0x000fda000bf06300 */
[----:B0-----:R-:W-:Y:S05]  /*0210*/  @!P0 BRA `(.L_x_30) ;  /* 0xfffffffc00d88947 */ /* 0x001fea000383ffff */
[----:B------:R-:W-:Y:S05]  /*0220*/  EXIT ;  /* 0x000000000000794d */ /* 0x000fea0003800000 */
.L_x_31:
        /* <DEDUP_REMOVED lines=13> */
.L_x_37:


//--------------------- .nv.shared._ZN6thrust6detail7backend4cuda6detail23launch_closure_by_valueINS2_24unordered_reduce_closureINS0_15normal_iteratorINS_10device_ptrIiEEEEliS9_NS_4plusIiEEEEEEvT_ --------------------------
	.section	.nv.shared._ZN6thrust6detail7backend4cuda6detail23launch_closure_by_valueINS2_24unordered_reduce_closureINS0_15normal_iteratorINS_10device_ptrIiEEEEliS9_NS_4plusIiEEEEEEvT_,"aw",@nobits
	.sectionflags	@""
	.align	16
	.zero		1024


//--------------------- .nv.shared.reserved.0     --------------------------
	.section	.nv.shared.reserved.0,"aw",@nobits
	.weak		__nv_reservedSMEM_offset_0_alias
	.size		__nv_reservedSMEM_offset_0_alias, 0, 64
	.other		__nv_reservedSMEM_offset_0_alias,@"STO_CUDA_RESERVED_SHARED STV_DEFAULT"
__nv_reservedSMEM_offset_0_alias:
	.zero		0
	.zero		64


//--------------------- .nv.shared._ZN6thrust6detail7backend4cuda6detail23launch_closure_by_valueINS2_24unordered_reduce_closureINS0_15normal_iteratorINS_10device_ptrIyEEEEliNS6_INS7_IiEEEENS_4plusIiEEEEEEvT_ --------------------------
	.section	.nv.shared._ZN6thrust6detail7backend4cuda6detail23launch_closure_by_valueINS2_24unordered_reduce_closureINS0_15normal_iteratorINS_10device_ptrIyEEEEliNS6_INS7_IiEEEENS_4plusIiEEEEEEvT_,"aw",@nobits
	.sectionflags	@""
	.align	16
	.zero		1024


//--------------------- .nv.shared._ZN6thrust6detail7backend4cuda6detail23launch_closure_by_valueINS2_18for_each_n_closureINS_12zip_iteratorINS_5tupleINS_17counting_iteratorIlNS_11use_defaultES9_lEENS0_15normal_iteratorINS_10device_ptrIyEEEENS_9null_typeESF_SF_SF_SF_SF_SF_SF_EEEEjNS0_30device_unary_transform_functorINS0_16sequence_functorIiEEEEEEEEvT_ --------------------------
	.section	.nv.shared._ZN6thrust6detail7backend4cuda6detail23launch_closure_by_valueINS2_18for_each_n_closureINS_12zip_iteratorINS_5tupleINS_17counting_iteratorIlNS_11use_defaultES9_lEENS0_15normal_iteratorINS_10device_ptrIyEEEENS_9null_typeESF_SF_SF_SF_SF_SF_SF_EEEEjNS0_30device_unary_transform_functorINS0_16sequence_functorIiEEEEEEEEvT_,"aw",@nobits
	.sectionflags	@""
	.align	16
	.zero		1024


//--------------------- .nv.shared._ZN6thrust6detail7backend4cuda6detail23launch_closure_by_valueINS2_18for_each_n_closureINS_12zip_iteratorINS_5tupleINS_17counting_iteratorIlNS_11use_defaultES9_lEENS0_15normal_iteratorINS_10device_ptrIyEEEENS_9null_typeESF_SF_SF_SF_SF_SF_SF_EEEElNS0_30device_unary_transform_functorINS0_16sequence_functorIiEEEEEEEEvT_ --------------------------
	.section	.nv.shared._ZN6thrust6detail7backend4cuda6detail23launch_closure_by_valueINS2_18for_each_n_closureINS_12zip_iteratorINS_5tupleINS_17counting_iteratorIlNS_11use_defaultES9_lEENS0_15normal_iteratorINS_10device_ptrIyEEEENS_9null_typeESF_SF_SF_SF_SF_SF_SF_EEEElNS0_30device_unary_transform_functorINS0_16sequence_functorIiEEEEEEEEvT_,"aw",@nobits
	.sectionflags	@""
	.align	16
	.zero		1024


//--------------------- .nv.shared._ZN6thrust6detail7backend4cuda6detail23launch_closure_by_valueINS2_18for_each_n_closureINS0_15normal_iteratorINS_10device_ptrIyEEEEjNS0_23device_generate_functorINS0_12fill_functorIyEEEEEEEEvT_ --------------------------
	.section	.nv.shared._ZN6thrust6detail7backend4cuda6detail23launch_closure_by_valueINS2_18for_each_n_closureINS0_15normal_iteratorINS_10device_ptrIyEEEEjNS0_23device_generate_functorINS0_12fill_functorIyEEEEEEEEvT_,"aw",@nobits
	.sectionflags	@""
	.align	16
	.zero		1024


//--------------------- .nv.shared._ZN6thrust6detail7backend4cuda6detail23launch_closure_by_valueINS2_18for_each_n_closureINS0_15normal_iteratorINS_10device_ptrIyEEEElNS0_23device_generate_functorINS0_12fill_functorIyEEEEEEEEvT_ --------------------------
	.section	.nv.shared._ZN6thrust6detail7backend4cuda6detail23launch_closure_by_valueINS2_18for_each_n_closureINS0_15normal_iteratorINS_10device_ptrIyEEEElNS0_23device_generate_functorINS0_12fill_functorIyEEEEEEEEvT_,"aw",@nobits
	.sectionflags	@""
	.align	16
	.zero		1024


//--------------------- .nv.constant0._ZN6thrust6detail7backend4cuda6detail23launch_closure_by_valueINS2_24unordered_reduce_closureINS0_15normal_iteratorINS_10device_ptrIiEEEEliS9_NS_4plusIiEEEEEEvT_ --------------------------
	.section	.nv.constant0._ZN6thrust6detail7backend4cuda6detail23launch_closure_by_valueINS2_24unordered_reduce_closureINS0_15normal_iteratorINS_10device_ptrIiEEEEliS9_NS_4plusIiEEEEEEvT_,"a",@progbits
	.sectionflags	@""
	.align	4
.nv.constant0._ZN6thrust6detail7backend4cuda6detail23launch_closure_by_valueINS2_24unordered_reduce_closureINS0_15normal_iteratorINS_10device_ptrIiEEEEliS9_NS_4plusIiEEEEEEvT_:
	.zero		936


//--------------------- .nv.constant0._ZN6thrust6detail7backend4cuda6detail23launch_closure_by_valueINS2_24unordered_reduce_closureINS0_15normal_iteratorINS_10device_ptrIyEEEEliNS6_INS7_IiEEEENS_4plusIiEEEEEEvT_ --------------------------
	.section	.nv.constant0._ZN6thrust6detail7backend4cuda6detail23launch_closure_by_valueINS2_24unordered_reduce_closureINS0_15normal_iteratorINS_10device_ptrIyEEEEliNS6_INS7_IiEEEENS_4plusIiEEEEEEvT_,"a",@progbits
	.sectionflags	@""
	.align	4
.nv.constant0._ZN6thrust6detail7backend4cuda6detail23launch_closure_by_valueINS2_24unordered_reduce_closureINS0_15normal_iteratorINS_10device_ptrIyEEEEliNS6_INS7_IiEEEENS_4plusIiEEEEEEvT_:
	.zero		936


//--------------------- .nv.constant0._ZN6thrust6detail7backend4cuda6detail23launch_closure_by_valueINS2_18for_each_n_closureINS_12zip_iteratorINS_5tupleINS_17counting_iteratorIlNS_11use_defaultES9_lEENS0_15normal_iteratorINS_10device_ptrIyEEEENS_9null_typeESF_SF_SF_SF_SF_SF_SF_EEEEjNS0_30device_unary_transform_functorINS0_16sequence_functorIiEEEEEEEEvT_ --------------------------
	.section	.nv.constant0._ZN6thrust6detail7backend4cuda6detail23launch_closure_by_valueINS2_18for_each_n_closureINS_12zip_iteratorINS_5tupleINS_17counting_iteratorIlNS_11use_defaultES9_lEENS0_15normal_iteratorINS_10device_ptrIyEEEENS_9null_typeESF_SF_SF_SF_SF_SF_SF_EEEEjNS0_30device_unary_transform_functorINS0_16sequence_functorIiEEEEEEEEvT_,"a",@progbits
	.sectionflags	@""
	.align	4
.nv.constant0._ZN6thrust6detail7backend4cuda6detail23launch_closure_by_valueINS2_18for_each_n_closureINS_12zip_iteratorINS_5tupleINS_17counting_iteratorIlNS_11use_defaultES9_lEENS0_15normal_iteratorINS_10device_ptrIyEEEENS_9null_typeESF_SF_SF_SF_SF_SF_SF_EEEEjNS0_30device_unary_transform_functorINS0_16sequence_functorIiEEEEEEEEvT_:
	.zero		928


//--------------------- .nv.constant0._ZN6thrust6detail7backend4cuda6detail23launch_closure_by_valueINS2_18for_each_n_closureINS_12zip_iteratorINS_5tupleINS_17counting_iteratorIlNS_11use_defaultES9_lEENS0_15normal_iteratorINS_10device_ptrIyEEEENS_9null_typeESF_SF_SF_SF_SF_SF_SF_EEEElNS0_30device_unary_transform_functorINS0_16sequence_functorIiEEEEEEEEvT_ --------------------------
	.section	.nv.constant0._ZN6thrust6detail7backend4cuda6detail23launch_closure_by_valueINS2_18for_each_n_closureINS_12zip_iteratorINS_5tupleINS_17counting_iteratorIlNS_11use_defaultES9_lEENS0_15normal_iteratorINS_10device_ptrIyEEEENS_9null_typeESF_SF_SF_SF_SF_SF_SF_EEEElNS0_30device_unary_transform_functorINS0_16sequence_functorIiEEEEEEEEvT_,"a",@progbits
	.sectionflags	@""
	.align	4
.nv.constant0._ZN6thrust6detail7backend4cuda6detail23launch_closure_by_valueINS2_18for_each_n_closureINS_12zip_iteratorINS_5tupleINS_17counting_iteratorIlNS_11use_defaultES9_lEENS0_15normal_iteratorINS_10device_ptrIyEEEENS_9null_typeESF_SF_SF_SF_SF_SF_SF_EEEElNS0_30device_unary_transform_functorINS0_16sequence_functorIiEEEEEEEEvT_:
	.zero		928


//--------------------- .nv.constant0._ZN6thrust6detail7backend4cuda6detail23launch_closure_by_valueINS2_18for_each_n_closureINS0_15normal_iteratorINS_10device_ptrIyEEEEjNS0_23device_generate_functorINS0_12fill_functorIyEEEEEEEEvT_ --------------------------
	.section	.nv.constant0._ZN6thrust6detail7backend4cuda6detail23launch_closure_by_valueINS2_18for_each_n_closureINS0_15normal_iteratorINS_10device_ptrIyEEEEjNS0_23device_generate_functorINS0_12fill_functorIyEEEEEEEEvT_,"a",@progbits
	.sectionflags	@""
	.align	4
.nv.constant0._ZN6thrust6detail7backend4cuda6detail23launch_closure_by_valueINS2_18for_each_n_closureINS0_15normal_iteratorINS_10device_ptrIyEEEEjNS0_23device_generate_functorINS0_12fill_functorIyEEEEEEEEvT_:
	.zero		920


//--------------------- .nv.constant0._ZN6thrust6detail7backend4cuda6detail23launch_closure_by_valueINS2_18for_each_n_closureINS0_15normal_iteratorINS_10device_ptrIyEEEElNS0_23device_generate_functorINS0_12fill_functorIyEEEEEEEEvT_ --------------------------
	.section	.nv.constant0._ZN6thrust6detail7backend4cuda6detail23launch_closure_by_valueINS2_18for_each_n_closureINS0_15normal_iteratorINS_10device_ptrIyEEEElNS0_23device_generate_functorINS0_12fill_functorIyEEEEEEEEvT_,"a",@progbits
	.sectionflags	@""
	.align	4
.nv.constant0._ZN6thrust6detail7backend4cuda6detail23launch_closure_by_valueINS2_18for_each_n_closureINS0_15normal_iteratorINS_10device_ptrIyEEEElNS0_23device_generate_functorINS0_12fill_functorIyEEEEEEEEvT_:
	.zero		920


//--------------------- SYMBOLS --------------------------

	.type		.nv.reservedSmem.offset0,@object
	.size		.nv.reservedSmem.offset0,0x4
	.type		.nv.reservedSmem.cap,@object
	.size		.nv.reservedSmem.cap,0x4
